	.target	sm_90a

	.elftype	@"ET_EXEC"


//--------------------- .note.nv.tkinfo           --------------------------
	.section	.note.nv.tkinfo,"",@"SHT_NOTE"
	.sectionflags	@"SHF_NOTE_NV_TKINFO"
	.tkinfo
        /*0018*/ 	.word	0x00000002
        /*0030*/ 	.string	""
        /*0030*/ 	.string	"ptxas"
        /*0030*/ 	.string	"Cuda compilation tools, release 13.0, V13.0.88"
        /*0030*/ 	.string	"Build cuda_13.0.r13.0/compiler.36424714_0"
        /*0030*/ 	.string	"-arch sm_90a -m 64 "



//--------------------- .note.nv.cuinfo           --------------------------
	.section	.note.nv.cuinfo,"",@"SHT_NOTE"
	.sectionflags	@"SHF_NOTE_NV_CUINFO"
        /*0018*/ 	.short	0x0002
        /*001a*/ 	.short	0x005a
        /*001c*/ 	.short	0x0082
	.zero		2


//--------------------- .nv.info                  --------------------------
	.section	.nv.info,"",@"SHT_CUDA_INFO"
	.align	4


	//----- nvinfo : EIATTR_REGCOUNT
	.align		4
        /*0000*/ 	.byte	0x04, 0x2f
        /*0002*/ 	.short	(.L_15 - .L_14)
	.align		4
.L_14:
        /*0004*/ 	.word	index@(_ZN7cutlass13device_kernelINS_4gemm6kernel13GemmUniversalIN4cute5tupleIJiiiiEEENS1_10collective13CollectiveMmaINS1_34MainloopSm90TmaGmmaWarpSpecializedILi26ENS5_IJNS4_1CILi1EEESB_SB_EEENS1_35KernelTmaWarpSpecializedCooperativeEEENS5_IJNSA_ILi256EEENSA_ILi16EEESG_EEENS_10bfloat16_tENS5_IJlSB_lEEESI_SJ_NS4_8TiledMMAINS4_8MMA_AtomIJNS4_4SM904GMMA27MMA_64x16x16_F32BF16BF16_SSILNSN_5MajorE0ELSP_0ELNSN_7ScaleInE1ELSQ_1EEEEEENS4_6LayoutINS5_IJNSA_ILi2EEESB_SB_EEENS5_IJSB_NSA_ILi0EEESW_EEEEENS5_IJNS4_10UnderscoreESZ_SZ_EEEEENS4_13SM90_TMA_LOADENS4_14ComposedLayoutINS4_7SwizzleILi1ELi4ELi3EEENS4_18smem_ptr_flag_bitsILi16EEENST_INS5_IJNSA_ILi8EEESG_EEENS5_IJSG_SB_EEEEEEEvNS4_8identityES12_S1C_vS1D_EENS_8epilogue10collective6detail29Sm90TmaWarpSpecializedAdapterINS1G_15DefaultEpilogueISI_SJ_SJ_NS1F_6thread17LinearCombinationISI_Li1EffLNS1K_9ScaleType4KindE0ELNS_15FloatRoundStyleE2ESI_EENS1_15EpilogueDefaultEEEEEvvEEEEvNT_6ParamsE)
        /*0008*/ 	.word	0x000000a8


	//----- nvinfo : EIATTR_FRAME_SIZE
	.align		4
.L_15:
        /*000c*/ 	.byte	0x04, 0x11
        /*000e*/ 	.short	(.L_17 - .L_16)
	.align		4
.L_16:
        /*0010*/ 	.word	index@(_ZN7cutlass13device_kernelINS_4gemm6kernel13GemmUniversalIN4cute5tupleIJiiiiEEENS1_10collective13CollectiveMmaINS1_34MainloopSm90TmaGmmaWarpSpecializedILi26ENS5_IJNS4_1CILi1EEESB_SB_EEENS1_35KernelTmaWarpSpecializedCooperativeEEENS5_IJNSA_ILi256EEENSA_ILi16EEESG_EEENS_10bfloat16_tENS5_IJlSB_lEEESI_SJ_NS4_8TiledMMAINS4_8MMA_AtomIJNS4_4SM904GMMA27MMA_64x16x16_F32BF16BF16_SSILNSN_5MajorE0ELSP_0ELNSN_7ScaleInE1ELSQ_1EEEEEENS4_6LayoutINS5_IJNSA_ILi2EEESB_SB_EEENS5_IJSB_NSA_ILi0EEESW_EEEEENS5_IJNS4_10UnderscoreESZ_SZ_EEEEENS4_13SM90_TMA_LOADENS4_14ComposedLayoutINS4_7SwizzleILi1ELi4ELi3EEENS4_18smem_ptr_flag_bitsILi16EEENST_INS5_IJNSA_ILi8EEESG_EEENS5_IJSG_SB_EEEEEEEvNS4_8identityES12_S1C_vS1D_EENS_8epilogue10collective6detail29Sm90TmaWarpSpecializedAdapterINS1G_15DefaultEpilogueISI_SJ_SJ_NS1F_6thread17LinearCombinationISI_Li1EffLNS1K_9ScaleType4KindE0ELNS_15FloatRoundStyleE2ESI_EENS1_15EpilogueDefaultEEEEEvvEEEEvNT_6ParamsE)
        /*0014*/ 	.word	0x00000000


	//----- nvinfo : EIATTR_MIN_STACK_SIZE
	.align		4
.L_17:
        /*0018*/ 	.byte	0x04, 0x12
        /*001a*/ 	.short	(.L_19 - .L_18)
	.align		4
.L_18:
        /*001c*/ 	.word	index@(_ZN7cutlass13device_kernelINS_4gemm6kernel13GemmUniversalIN4cute5tupleIJiiiiEEENS1_10collective13CollectiveMmaINS1_34MainloopSm90TmaGmmaWarpSpecializedILi26ENS5_IJNS4_1CILi1EEESB_SB_EEENS1_35KernelTmaWarpSpecializedCooperativeEEENS5_IJNSA_ILi256EEENSA_ILi16EEESG_EEENS_10bfloat16_tENS5_IJlSB_lEEESI_SJ_NS4_8TiledMMAINS4_8MMA_AtomIJNS4_4SM904GMMA27MMA_64x16x16_F32BF16BF16_SSILNSN_5MajorE0ELSP_0ELNSN_7ScaleInE1ELSQ_1EEEEEENS4_6LayoutINS5_IJNSA_ILi2EEESB_SB_EEENS5_IJSB_NSA_ILi0EEESW_EEEEENS5_IJNS4_10UnderscoreESZ_SZ_EEEEENS4_13SM90_TMA_LOADENS4_14ComposedLayoutINS4_7SwizzleILi1ELi4ELi3EEENS4_18smem_ptr_flag_bitsILi16EEENST_INS5_IJNSA_ILi8EEESG_EEENS5_IJSG_SB_EEEEEEEvNS4_8identityES12_S1C_vS1D_EENS_8epilogue10collective6detail29Sm90TmaWarpSpecializedAdapterINS1G_15DefaultEpilogueISI_SJ_SJ_NS1F_6thread17LinearCombinationISI_Li1EffLNS1K_9ScaleType4KindE0ELNS_15FloatRoundStyleE2ESI_EENS1_15EpilogueDefaultEEEEEvvEEEEvNT_6ParamsE)
        /*0020*/ 	.word	0x00000000
.L_19:


//--------------------- .nv.compat                --------------------------
	.section	.nv.compat,"",@"SHT_CUDA_COMPAT_INFO"
	.align	4
        /*0000*/ 	.byte	0x02, 0x09, 0x01, 0x00, 0x02, 0x02, 0x04, 0x00, 0x02, 0x05, 0x05, 0x00, 0x03, 0x07, 0x01, 0x01
        /*0010*/ 	.byte	0x02, 0x03, 0x01, 0x00, 0x02, 0x06, 0x01, 0x00, 0x04, 0x0b, 0x08, 0x00, 0x00, 0x00, 0x00, 0x00
        /*0020*/ 	.byte	0x00, 0x00, 0x00, 0x00


//--------------------- .nv.info._ZN7cutlass13device_kernelINS_4gemm6kernel13GemmUniversalIN4cute5tupleIJiiiiEEENS1_10collective13CollectiveMmaINS1_34MainloopSm90TmaGmmaWarpSpecializedILi26ENS5_IJNS4_1CILi1EEESB_SB_EEENS1_35KernelTmaWarpSpecializedCooperativeEEENS5_IJNSA_ILi256EEENSA_ILi16EEESG_EEENS_10bfloat16_tENS5_IJlSB_lEEESI_SJ_NS4_8TiledMMAINS4_8MMA_AtomIJNS4_4SM904GMMA27MMA_64x16x16_F32BF16BF16_SSILNSN_5MajorE0ELSP_0ELNSN_7ScaleInE1ELSQ_1EEEEEENS4_6LayoutINS5_IJNSA_ILi2EEESB_SB_EEENS5_IJSB_NSA_ILi0EEESW_EEEEENS5_IJNS4_10UnderscoreESZ_SZ_EEEEENS4_13SM90_TMA_LOADENS4_14ComposedLayoutINS4_7SwizzleILi1ELi4ELi3EEENS4_18smem_ptr_flag_bitsILi16EEENST_INS5_IJNSA_ILi8EEESG_EEENS5_IJSG_SB_EEEEEEEvNS4_8identityES12_S1C_vS1D_EENS_8epilogue10collective6detail29Sm90TmaWarpSpecializedAdapterINS1G_15DefaultEpilogueISI_SJ_SJ_NS1F_6thread17LinearCombinationISI_Li1EffLNS1K_9ScaleType4KindE0ELNS_15FloatRoundStyleE2ESI_EENS1_15EpilogueDefaultEEEEEvvEEEEvNT_6ParamsE --------------------------
	.section	.nv.info._ZN7cutlass13device_kernelINS_4gemm6kernel13GemmUniversalIN4cute5tupleIJiiiiEEENS1_10collective13CollectiveMmaINS1_34MainloopSm90TmaGmmaWarpSpecializedILi26ENS5_IJNS4_1CILi1EEESB_SB_EEENS1_35KernelTmaWarpSpecializedCooperativeEEENS5_IJNSA_ILi256EEENSA_ILi16EEESG_EEENS_10bfloat16_tENS5_IJlSB_lEEESI_SJ_NS4_8TiledMMAINS4_8MMA_AtomIJNS4_4SM904GMMA27MMA_64x16x16_F32BF16BF16_SSILNSN_5MajorE0ELSP_0ELNSN_7ScaleInE1ELSQ_1EEEEEENS4_6LayoutINS5_IJNSA_ILi2EEESB_SB_EEENS5_IJSB_NSA_ILi0EEESW_EEEEENS5_IJNS4_10UnderscoreESZ_SZ_EEEEENS4_13SM90_TMA_LOADENS4_14ComposedLayoutINS4_7SwizzleILi1ELi4ELi3EEENS4_18smem_ptr_flag_bitsILi16EEENST_INS5_IJNSA_ILi8EEESG_EEENS5_IJSG_SB_EEEEEEEvNS4_8identityES12_S1C_vS1D_EENS_8epilogue10collective6detail29Sm90TmaWarpSpecializedAdapterINS1G_15DefaultEpilogueISI_SJ_SJ_NS1F_6thread17LinearCombinationISI_Li1EffLNS1K_9ScaleType4KindE0ELNS_15FloatRoundStyleE2ESI_EENS1_15EpilogueDefaultEEEEEvvEEEEvNT_6ParamsE,"",@"SHT_CUDA_INFO"
	.sectionflags	@""
	.align	4


	//----- nvinfo : EIATTR_CUDA_API_VERSION
	.align		4
        /*0000*/ 	.byte	0x04, 0x37
        /*0002*/ 	.short	(.L_21 - .L_20)
.L_20:
        /*0004*/ 	.word	0x00000082


	//----- nvinfo : EIATTR_KPARAM_INFO
	.align		4
.L_21:
        /*0008*/ 	.byte	0x04, 0x17
        /*000a*/ 	.short	(.L_23 - .L_22)
.L_22:
        /*000c*/ 	.word	0x00000000
        /*0010*/ 	.short	0x0000
        /*0012*/ 	.short	0x0070
        /*0014*/ 	.byte	0x00, 0xf0, 0x01, 0x10


	//----- nvinfo : EIATTR_SPARSE_MMA_MASK
	.align		4
.L_23:
        /*0018*/ 	.byte	0x03, 0x50
        /*001a*/ 	.short	0x0000


	//----- nvinfo : EIATTR_MAXREG_COUNT
	.align		4
        /*001c*/ 	.byte	0x03, 0x1b
        /*001e*/ 	.short	0x00a8


	//----- nvinfo : EIATTR_NUM_BARRIERS
	.align		4
        /*0020*/ 	.byte	0x02, 0x4c
        /*0022*/ 	.byte	0x01
	.zero		1


	//----- nvinfo : EIATTR_EXTERNS
	.align		4
        /*0024*/ 	.byte	0x04, 0x0f
        /*0026*/ 	.short	(.L_25 - .L_24)


	//   ....[0]....
	.align		4
.L_24:
        /*0028*/ 	.word	index@(__assertfail)


	//----- nvinfo : EIATTR_MERCURY_ISA_VERSION
	.align		4
.L_25:
        /*002c*/ 	.byte	0x03, 0x5f
        /*002e*/ 	.short	0x0101


	//----- nvinfo : EIATTR_INT_WARP_WIDE_INSTR_OFFSETS
	.align		4
        /*0030*/ 	.byte	0x04, 0x31
        /*0032*/ 	.short	(.L_27 - .L_26)


	//   ....[0]....
.L_26:
        /*0034*/ 	.word	0x000006d0


	//   ....[1]....
        /*0038*/ 	.word	0x000006e0


	//   ....[2]....
        /*003c*/ 	.word	0x000007d0


	//----- nvinfo : EIATTR_COOP_GROUP_MASK_REGIDS
	.align		4
.L_27:
        /*0040*/ 	.byte	0x04, 0x29
        /*0042*/ 	.short	(.L_29 - .L_28)


	//   ....[0]....
.L_28:
        /*0044*/ 	.word	0xffffffff


	//   ....[1]....
        /*0048*/ 	.word	0xffffffff


	//   ....[2]....
        /*004c*/ 	.word	0xffffffff


	//   ....[3]....
        /*0050*/ 	.word	0xffffffff


	//   ....[4]....
        /*0054*/ 	.word	0xffffffff


	//----- nvinfo : EIATTR_COOP_GROUP_INSTR_OFFSETS
	.align		4
.L_29:
        /*0058*/ 	.byte	0x04, 0x28
        /*005a*/ 	.short	(.L_31 - .L_30)


	//   ....[0]....
.L_30:
        /*005c*/ 	.word	0x00000060


	//   ....[1]....
        /*0060*/ 	.word	0x00000070


	//   ....[2]....
        /*0064*/ 	.word	0x00000130


	//   ....[3]....
        /*0068*/ 	.word	0x000005b0


	//   ....[4]....
        /*006c*/ 	.word	0x00001470


	//----- nvinfo : EIATTR_REG_RECONFIG
	.align		4
.L_31:
        /*0070*/ 	.byte	0x01, 0x54
	.zero		2


	//----- nvinfo : EIATTR_SYSCALL_OFFSETS
	.align		4
        /*0074*/ 	.byte	0x04, 0x46
        /*0076*/ 	.short	(.L_33 - .L_32)


	//   ....[0]....
.L_32:
        /*0078*/ 	.word	0x00001660


	//----- nvinfo : EIATTR_MBARRIER_INSTR_OFFSETS
	.align		4
.L_33:
        /*007c*/ 	.byte	0x04, 0x39
        /*007e*/ 	.short	(.L_35 - .L_34)


	//   ....[0]....
.L_34:
        /*0080*/ 	.word	0x00000250
        /*0084*/ 	.word	0x000000ff
        /*0088*/ 	.word	0x00000000
        /*008c*/ 	.short	0x0100
        /*008e*/ 	.byte	0x08
	.zero		1


	//   ....[1]....
        /*0090*/ 	.word	0x00000260
        /*0094*/ 	.word	0x000000ff
        /*0098*/ 	.word	0x000000d0
        /*009c*/ 	.short	0x0100
        /*009e*/ 	.byte	0x08
	.zero		1


	//   ....[2]....
        /*00a0*/ 	.word	0x00000270
        /*00a4*/ 	.word	0x000000ff
        /*00a8*/ 	.word	0x00000008
        /*00ac*/ 	.short	0x0100
        /*00ae*/ 	.byte	0x08
	.zero		1


	//   ....[3]....
        /*00b0*/ 	.word	0x00000280
        /*00b4*/ 	.word	0x000000ff
        /*00b8*/ 	.word	0x000000d8
        /*00bc*/ 	.short	0x0100
        /*00be*/ 	.byte	0x08
	.zero		1


	//   ....[4]....
        /*00c0*/ 	.word	0x00000290
        /*00c4*/ 	.word	0x000000ff
        /*00c8*/ 	.word	0x00000010
        /*00cc*/ 	.short	0x0100
        /*00ce*/ 	.byte	0x08
	.zero		1


	//   ....[5]....
        /*00d0*/ 	.word	0x000002a0
        /*00d4*/ 	.word	0x000000ff
        /*00d8*/ 	.word	0x000000e0
        /*00dc*/ 	.short	0x0100
        /*00de*/ 	.byte	0x08
	.zero		1


	//   ....[6]....
        /*00e0*/ 	.word	0x000002b0
        /*00e4*/ 	.word	0x000000ff
        /*00e8*/ 	.word	0x00000018
        /*00ec*/ 	.short	0x0100
        /*00ee*/ 	.byte	0x08
	.zero		1


	//   ....[7]....
        /*00f0*/ 	.word	0x000002c0
        /*00f4*/ 	.word	0x000000ff
        /*00f8*/ 	.word	0x000000e8
        /*00fc*/ 	.short	0x0100
        /*00fe*/ 	.byte	0x08
	.zero		1


	//   ....[8]....
        /*0100*/ 	.word	0x000002d0
        /*0104*/ 	.word	0x000000ff
        /*0108*/ 	.word	0x00000020
        /*010c*/ 	.short	0x0100
        /*010e*/ 	.byte	0x08
	.zero		1


	//   ....[9]....
        /*0110*/ 	.word	0x000002e0
        /*0114*/ 	.word	0x000000ff
        /*0118*/ 	.word	0x000000f0
        /*011c*/ 	.short	0x0100
        /*011e*/ 	.byte	0x08
	.zero		1


	//   ....[10]....
        /*0120*/ 	.word	0x000002f0
        /*0124*/ 	.word	0x000000ff
        /*0128*/ 	.word	0x00000028
        /*012c*/ 	.short	0x0100
        /*012e*/ 	.byte	0x08
	.zero		1


	//   ....[11]....
        /*0130*/ 	.word	0x00000300
        /*0134*/ 	.word	0x000000ff
        /*0138*/ 	.word	0x000000f8
        /*013c*/ 	.short	0x0100
        /*013e*/ 	.byte	0x08
	.zero		1


	//   ....[12]....
        /*0140*/ 	.word	0x00000310
        /*0144*/ 	.word	0x000000ff
        /*0148*/ 	.word	0x00000030
        /*014c*/ 	.short	0x0100
        /*014e*/ 	.byte	0x08
	.zero		1


	//   ....[13]....
        /*0150*/ 	.word	0x00000320
        /*0154*/ 	.word	0x000000ff
        /*0158*/ 	.word	0x00000100
        /*015c*/ 	.short	0x0100
        /*015e*/ 	.byte	0x08
	.zero		1


	//   ....[14]....
        /*0160*/ 	.word	0x00000330
        /*0164*/ 	.word	0x000000ff
        /*0168*/ 	.word	0x00000038
        /*016c*/ 	.short	0x0100
        /*016e*/ 	.byte	0x08
	.zero		1


	//   ....[15]....
        /*0170*/ 	.word	0x00000340
        /*0174*/ 	.word	0x000000ff
        /*0178*/ 	.word	0x00000108
        /*017c*/ 	.short	0x0100
        /*017e*/ 	.byte	0x08
	.zero		1


	//   ....[16]....
        /*0180*/ 	.word	0x00000350
        /*0184*/ 	.word	0x000000ff
        /*0188*/ 	.word	0x00000040
        /*018c*/ 	.short	0x0100
        /*018e*/ 	.byte	0x08
	.zero		1


	//   ....[17]....
        /*0190*/ 	.word	0x00000360
        /*0194*/ 	.word	0x000000ff
        /*0198*/ 	.word	0x00000110
        /*019c*/ 	.short	0x0100
        /*019e*/ 	.byte	0x08
	.zero		1


	//   ....[18]....
        /*01a0*/ 	.word	0x00000370
        /*01a4*/ 	.word	0x000000ff
        /*01a8*/ 	.word	0x00000048
        /*01ac*/ 	.short	0x0100
        /*01ae*/ 	.byte	0x08
	.zero		1


	//   ....[19]....
        /*01b0*/ 	.word	0x00000380
        /*01b4*/ 	.word	0x000000ff
        /*01b8*/ 	.word	0x00000118
        /*01bc*/ 	.short	0x0100
        /*01be*/ 	.byte	0x08
	.zero		1


	//   ....[20]....
        /*01c0*/ 	.word	0x00000390
        /*01c4*/ 	.word	0x000000ff
        /*01c8*/ 	.word	0x00000050
        /*01cc*/ 	.short	0x0100
        /*01ce*/ 	.byte	0x08
	.zero		1


	//   ....[21]....
        /*01d0*/ 	.word	0x000003a0
        /*01d4*/ 	.word	0x000000ff
        /*01d8*/ 	.word	0x00000120
        /*01dc*/ 	.short	0x0100
        /*01de*/ 	.byte	0x08
	.zero		1


	//   ....[22]....
        /*01e0*/ 	.word	0x000003b0
        /*01e4*/ 	.word	0x000000ff
        /*01e8*/ 	.word	0x00000058
        /*01ec*/ 	.short	0x0100
        /*01ee*/ 	.byte	0x08
	.zero		1


	//   ....[23]....
        /*01f0*/ 	.word	0x000003c0
        /*01f4*/ 	.word	0x000000ff
        /*01f8*/ 	.word	0x00000128
        /*01fc*/ 	.short	0x0100
        /*01fe*/ 	.byte	0x08
	.zero		1


	//   ....[24]....
        /*0200*/ 	.word	0x000003d0
        /*0204*/ 	.word	0x000000ff
        /*0208*/ 	.word	0x00000060
        /*020c*/ 	.short	0x0100
        /*020e*/ 	.byte	0x08
	.zero		1


	//   ....[25]....
        /*0210*/ 	.word	0x000003e0
        /*0214*/ 	.word	0x000000ff
        /*0218*/ 	.word	0x00000130
        /*021c*/ 	.short	0x0100
        /*021e*/ 	.byte	0x08
	.zero		1


	//   ....[26]....
        /*0220*/ 	.word	0x000003f0
        /*0224*/ 	.word	0x000000ff
        /*0228*/ 	.word	0x00000068
        /*022c*/ 	.short	0x0100
        /*022e*/ 	.byte	0x08
	.zero		1


	//   ....[27]....
        /*0230*/ 	.word	0x00000400
        /*0234*/ 	.word	0x000000ff
        /*0238*/ 	.word	0x00000138
        /*023c*/ 	.short	0x0100
        /*023e*/ 	.byte	0x08
	.zero		1


	//   ....[28]....
        /*0240*/ 	.word	0x00000410
        /*0244*/ 	.word	0x000000ff
        /*0248*/ 	.word	0x00000070
        /*024c*/ 	.short	0x0100
        /*024e*/ 	.byte	0x08
	.zero		1


	//   ....[29]....
        /*0250*/ 	.word	0x00000420
        /*0254*/ 	.word	0x000000ff
        /*0258*/ 	.word	0x00000140
        /*025c*/ 	.short	0x0100
        /*025e*/ 	.byte	0x08
	.zero		1


	//   ....[30]....
        /*0260*/ 	.word	0x00000430
        /*0264*/ 	.word	0x000000ff
        /*0268*/ 	.word	0x00000078
        /*026c*/ 	.short	0x0100
        /*026e*/ 	.byte	0x08
	.zero		1


	//   ....[31]....
        /*0270*/ 	.word	0x00000440
        /*0274*/ 	.word	0x000000ff
        /*0278*/ 	.word	0x00000148
        /*027c*/ 	.short	0x0100
        /*027e*/ 	.byte	0x08
	.zero		1


	//   ....[32]....
        /*0280*/ 	.word	0x00000450
        /*0284*/ 	.word	0x000000ff
        /*0288*/ 	.word	0x00000080
        /*028c*/ 	.short	0x0100
        /*028e*/ 	.byte	0x08
	.zero		1


	//   ....[33]....
        /*0290*/ 	.word	0x00000460
        /*0294*/ 	.word	0x000000ff
        /*0298*/ 	.word	0x00000150
        /*029c*/ 	.short	0x0100
        /*029e*/ 	.byte	0x08
	.zero		1


	//   ....[34]....
        /*02a0*/ 	.word	0x00000470
        /*02a4*/ 	.word	0x000000ff
        /*02a8*/ 	.word	0x00000088
        /*02ac*/ 	.short	0x0100
        /*02ae*/ 	.byte	0x08
	.zero		1


	//   ....[35]....
        /*02b0*/ 	.word	0x00000480
        /*02b4*/ 	.word	0x000000ff
        /*02b8*/ 	.word	0x00000158
        /*02bc*/ 	.short	0x0100
        /*02be*/ 	.byte	0x08
	.zero		1


	//   ....[36]....
        /*02c0*/ 	.word	0x00000490
        /*02c4*/ 	.word	0x000000ff
        /*02c8*/ 	.word	0x00000090
        /*02cc*/ 	.short	0x0100
        /*02ce*/ 	.byte	0x08
	.zero		1


	//   ....[37]....
        /*02d0*/ 	.word	0x000004a0
        /*02d4*/ 	.word	0x000000ff
        /*02d8*/ 	.word	0x00000160
        /*02dc*/ 	.short	0x0100
        /*02de*/ 	.byte	0x08
	.zero		1


	//   ....[38]....
        /*02e0*/ 	.word	0x000004b0
        /*02e4*/ 	.word	0x000000ff
        /*02e8*/ 	.word	0x00000098
        /*02ec*/ 	.short	0x0100
        /*02ee*/ 	.byte	0x08
	.zero		1


	//   ....[39]....
        /*02f0*/ 	.word	0x000004c0
        /*02f4*/ 	.word	0x000000ff
        /*02f8*/ 	.word	0x00000168
        /*02fc*/ 	.short	0x0100
        /*02fe*/ 	.byte	0x08
	.zero		1


	//   ....[40]....
        /*0300*/ 	.word	0x000004d0
        /*0304*/ 	.word	0x000000ff
        /*0308*/ 	.word	0x000000a0
        /*030c*/ 	.short	0x0100
        /*030e*/ 	.byte	0x08
	.zero		1


	//   ....[41]....
        /*0310*/ 	.word	0x000004e0
        /*0314*/ 	.word	0x000000ff
        /*0318*/ 	.word	0x00000170
        /*031c*/ 	.short	0x0100
        /*031e*/ 	.byte	0x08
	.zero		1


	//   ....[42]....
        /*0320*/ 	.word	0x000004f0
        /*0324*/ 	.word	0x000000ff
        /*0328*/ 	.word	0x000000a8
        /*032c*/ 	.short	0x0100
        /*032e*/ 	.byte	0x08
	.zero		1


	//   ....[43]....
        /*0330*/ 	.word	0x00000500
        /*0334*/ 	.word	0x000000ff
        /*0338*/ 	.word	0x00000178
        /*033c*/ 	.short	0x0100
        /*033e*/ 	.byte	0x08
	.zero		1


	//   ....[44]....
        /*0340*/ 	.word	0x00000510
        /*0344*/ 	.word	0x000000ff
        /*0348*/ 	.word	0x000000b0
        /*034c*/ 	.short	0x0100
        /*034e*/ 	.byte	0x08
	.zero		1


	//   ....[45]....
        /*0350*/ 	.word	0x00000520
        /*0354*/ 	.word	0x000000ff
        /*0358*/ 	.word	0x00000180
        /*035c*/ 	.short	0x0100
        /*035e*/ 	.byte	0x08
	.zero		1


	//   ....[46]....
        /*0360*/ 	.word	0x00000530
        /*0364*/ 	.word	0x000000ff
        /*0368*/ 	.word	0x000000b8
        /*036c*/ 	.short	0x0100
        /*036e*/ 	.byte	0x08
	.zero		1


	//   ....[47]....
        /*0370*/ 	.word	0x00000540
        /*0374*/ 	.word	0x000000ff
        /*0378*/ 	.word	0x00000188
        /*037c*/ 	.short	0x0100
        /*037e*/ 	.byte	0x08
	.zero		1


	//   ....[48]....
        /*0380*/ 	.word	0x00000550
        /*0384*/ 	.word	0x000000ff
        /*0388*/ 	.word	0x000000c0
        /*038c*/ 	.short	0x0100
        /*038e*/ 	.byte	0x08
	.zero		1


	//   ....[49]....
        /*0390*/ 	.word	0x00000560
        /*0394*/ 	.word	0x000000ff
        /*0398*/ 	.word	0x00000190
        /*039c*/ 	.short	0x0100
        /*039e*/ 	.byte	0x08
	.zero		1


	//   ....[50]....
        /*03a0*/ 	.word	0x00000570
        /*03a4*/ 	.word	0x000000ff
        /*03a8*/ 	.word	0x000000c8
        /*03ac*/ 	.short	0x0100
        /*03ae*/ 	.byte	0x08
	.zero		1


	//   ....[51]....
        /*03b0*/ 	.word	0x00000580
        /*03b4*/ 	.word	0x000000ff
        /*03b8*/ 	.word	0x00000198
        /*03bc*/ 	.short	0x0100
        /*03be*/ 	.byte	0x08
	.zero		1


	//   ....[52]....
        /*03c0*/ 	.word	0x00000840
        /*03c4*/ 	.word	0x000000ff
        /*03c8*/ 	.word	0x000001b0
        /*03cc*/ 	.short	0x0100
        /*03ce*/ 	.byte	0x08
	.zero		1


	//   ....[53]....
        /*03d0*/ 	.word	0x000008c0
        /*03d4*/ 	.word	0x000000ff
        /*03d8*/ 	.word	0x000001b8
        /*03dc*/ 	.short	0x0100
        /*03de*/ 	.byte	0x08
	.zero		1


	//   ....[54]....
        /*03e0*/ 	.word	0x000016e0
        /*03e4*/ 	.word	0x00000003
        /*03e8*/ 	.word	0x00000000
        /*03ec*/ 	.short	0x010a
        /*03ee*/ 	.byte	0x3f
	.zero		1


	//   ....[55]....
        /*03f0*/ 	.word	0x00001740
        /*03f4*/ 	.word	0x00000003
        /*03f8*/ 	.word	0x00000000
        /*03fc*/ 	.short	0x010a
        /*03fe*/ 	.byte	0x3f
	.zero		1


	//   ....[56]....
        /*0400*/ 	.word	0x00001980
        /*0404*/ 	.word	0x000000ff
        /*0408*/ 	.word	0x00000000
        /*040c*/ 	.short	0x010a
        /*040e*/ 	.byte	0x04
	.zero		1


	//   ....[57]....
        /*0410*/ 	.word	0x000019c0
        /*0414*/ 	.word	0x000000ff
        /*0418*/ 	.word	0x00000000
        /*041c*/ 	.short	0x010a
        /*041e*/ 	.byte	0x04
	.zero		1


	//   ....[58]....
        /*0420*/ 	.word	0x00001b10
        /*0424*/ 	.word	0x000000ff
        /*0428*/ 	.word	0x00000000
        /*042c*/ 	.short	0x0101
        /*042e*/ 	.byte	0x04
	.zero		1


	//   ....[59]....
        /*0430*/ 	.word	0x00001cf0
        /*0434*/ 	.word	0x000000ff
        /*0438*/ 	.word	0x00000000
        /*043c*/ 	.short	0x0101
        /*043e*/ 	.byte	0x06
	.zero		1


	//   ....[60]....
        /*0440*/ 	.word	0x00004420
        /*0444*/ 	.word	0x00000009
        /*0448*/ 	.word	0x000000d0
        /*044c*/ 	.short	0x010a
        /*044e*/ 	.byte	0x3f
	.zero		1


	//   ....[61]....
        /*0450*/ 	.word	0x000047b0
        /*0454*/ 	.word	0x00000003
        /*0458*/ 	.word	0x000001b8
        /*045c*/ 	.short	0x0101
        /*045e*/ 	.byte	0x3f
	.zero		1


	//   ....[62]....
        /*0460*/ 	.word	0x00004ee0
        /*0464*/ 	.word	0x00000007
        /*0468*/ 	.word	0x00000000
        /*046c*/ 	.short	0x010a
        /*046e*/ 	.byte	0x3f
	.zero		1


	//   ....[63]....
        /*0470*/ 	.word	0x00004f60
        /*0474*/ 	.word	0x00000008
        /*0478*/ 	.word	0x00000000
        /*047c*/ 	.short	0x010a
        /*047e*/ 	.byte	0x3f
	.zero		1


	//   ....[64]....
        /*0480*/ 	.word	0x00004ff0
        /*0484*/ 	.word	0x00000009
        /*0488*/ 	.word	0x00000000
        /*048c*/ 	.short	0x010a
        /*048e*/ 	.byte	0x3f
	.zero		1


	//   ....[65]....
        /*0490*/ 	.word	0x00005080
        /*0494*/ 	.word	0x00000008
        /*0498*/ 	.word	0x00000000
        /*049c*/ 	.short	0x010a
        /*049e*/ 	.byte	0x3f
	.zero		1


	//   ....[66]....
        /*04a0*/ 	.word	0x00005110
        /*04a4*/ 	.word	0x00000009
        /*04a8*/ 	.word	0x00000000
        /*04ac*/ 	.short	0x010a
        /*04ae*/ 	.byte	0x3f
	.zero		1


	//   ....[67]....
        /*04b0*/ 	.word	0x000051a0
        /*04b4*/ 	.word	0x00000008
        /*04b8*/ 	.word	0x00000000
        /*04bc*/ 	.short	0x010a
        /*04be*/ 	.byte	0x3f
	.zero		1


	//   ....[68]....
        /*04c0*/ 	.word	0x00005230
        /*04c4*/ 	.word	0x00000009
        /*04c8*/ 	.word	0x00000000
        /*04cc*/ 	.short	0x010a
        /*04ce*/ 	.byte	0x3f
	.zero		1


	//   ....[69]....
        /*04d0*/ 	.word	0x000052c0
        /*04d4*/ 	.word	0x00000008
        /*04d8*/ 	.word	0x00000000
        /*04dc*/ 	.short	0x010a
        /*04de*/ 	.byte	0x3f
	.zero		1


	//   ....[70]....
        /*04e0*/ 	.word	0x00005350
        /*04e4*/ 	.word	0x00000009
        /*04e8*/ 	.word	0x00000000
        /*04ec*/ 	.short	0x010a
        /*04ee*/ 	.byte	0x3f
	.zero		1


	//   ....[71]....
        /*04f0*/ 	.word	0x000053e0
        /*04f4*/ 	.word	0x00000008
        /*04f8*/ 	.word	0x00000000
        /*04fc*/ 	.short	0x010a
        /*04fe*/ 	.byte	0x3f
	.zero		1


	//   ....[72]....
        /*0500*/ 	.word	0x00005470
        /*0504*/ 	.word	0x00000009
        /*0508*/ 	.word	0x00000000
        /*050c*/ 	.short	0x010a
        /*050e*/ 	.byte	0x3f
	.zero		1


	//   ....[73]....
        /*0510*/ 	.word	0x00005500
        /*0514*/ 	.word	0x00000008
        /*0518*/ 	.word	0x00000000
        /*051c*/ 	.short	0x010a
        /*051e*/ 	.byte	0x3f
	.zero		1


	//   ....[74]....
        /*0520*/ 	.word	0x00005590
        /*0524*/ 	.word	0x00000009
        /*0528*/ 	.word	0x00000000
        /*052c*/ 	.short	0x010a
        /*052e*/ 	.byte	0x3f
	.zero		1


	//   ....[75]....
        /*0530*/ 	.word	0x00005620
        /*0534*/ 	.word	0x00000008
        /*0538*/ 	.word	0x00000000
        /*053c*/ 	.short	0x010a
        /*053e*/ 	.byte	0x3f
	.zero		1


	//   ....[76]....
        /*0540*/ 	.word	0x000056b0
        /*0544*/ 	.word	0x00000009
        /*0548*/ 	.word	0x00000000
        /*054c*/ 	.short	0x010a
        /*054e*/ 	.byte	0x3f
	.zero		1


	//   ....[77]....
        /*0550*/ 	.word	0x00005740
        /*0554*/ 	.word	0x00000008
        /*0558*/ 	.word	0x00000000
        /*055c*/ 	.short	0x010a
        /*055e*/ 	.byte	0x3f
	.zero		1


	//   ....[78]....
        /*0560*/ 	.word	0x000057d0
        /*0564*/ 	.word	0x00000009
        /*0568*/ 	.word	0x00000000
        /*056c*/ 	.short	0x010a
        /*056e*/ 	.byte	0x3f
	.zero		1


	//   ....[79]....
        /*0570*/ 	.word	0x00005860
        /*0574*/ 	.word	0x00000008
        /*0578*/ 	.word	0x00000000
        /*057c*/ 	.short	0x010a
        /*057e*/ 	.byte	0x3f
	.zero		1


	//   ....[80]....
        /*0580*/ 	.word	0x000058f0
        /*0584*/ 	.word	0x00000009
        /*0588*/ 	.word	0x00000000
        /*058c*/ 	.short	0x010a
        /*058e*/ 	.byte	0x3f
	.zero		1


	//   ....[81]....
        /*0590*/ 	.word	0x00005980
        /*0594*/ 	.word	0x00000008
        /*0598*/ 	.word	0x00000000
        /*059c*/ 	.short	0x010a
        /*059e*/ 	.byte	0x3f
	.zero		1


	//   ....[82]....
        /*05a0*/ 	.word	0x00005a10
        /*05a4*/ 	.word	0x00000009
        /*05a8*/ 	.word	0x00000000
        /*05ac*/ 	.short	0x010a
        /*05ae*/ 	.byte	0x3f
	.zero		1


	//   ....[83]....
        /*05b0*/ 	.word	0x00005aa0
        /*05b4*/ 	.word	0x00000008
        /*05b8*/ 	.word	0x00000000
        /*05bc*/ 	.short	0x010a
        /*05be*/ 	.byte	0x3f
	.zero		1


	//   ....[84]....
        /*05c0*/ 	.word	0x00005b30
        /*05c4*/ 	.word	0x00000009
        /*05c8*/ 	.word	0x00000000
        /*05cc*/ 	.short	0x010a
        /*05ce*/ 	.byte	0x3f
	.zero		1


	//   ....[85]....
        /*05d0*/ 	.word	0x00005bc0
        /*05d4*/ 	.word	0x00000008
        /*05d8*/ 	.word	0x00000000
        /*05dc*/ 	.short	0x010a
        /*05de*/ 	.byte	0x3f
	.zero		1


	//   ....[86]....
        /*05e0*/ 	.word	0x00005c50
        /*05e4*/ 	.word	0x0000000b
        /*05e8*/ 	.word	0x00000000
        /*05ec*/ 	.short	0x010a
        /*05ee*/ 	.byte	0x3f
	.zero		1


	//   ....[87]....
        /*05f0*/ 	.word	0x00005ce0
        /*05f4*/ 	.word	0x00000003
        /*05f8*/ 	.word	0x00000000
        /*05fc*/ 	.short	0x010a
        /*05fe*/ 	.byte	0x3f
	.zero		1


	//   ....[88]....
        /*0600*/ 	.word	0x00005d40
        /*0604*/ 	.word	0x00000003
        /*0608*/ 	.word	0x00000000
        /*060c*/ 	.short	0x010a
        /*060e*/ 	.byte	0x3f
	.zero		1


	//   ....[89]....
        /*0610*/ 	.word	0x00005da0
        /*0614*/ 	.word	0x00000004
        /*0618*/ 	.word	0x00000000
        /*061c*/ 	.short	0x010a
        /*061e*/ 	.byte	0x3f
	.zero		1


	//   ....[90]....
        /*0620*/ 	.word	0x00005e70
        /*0624*/ 	.word	0x00000009
        /*0628*/ 	.word	0x000000d0
        /*062c*/ 	.short	0x010a
        /*062e*/ 	.byte	0x3f
	.zero		1


	//   ....[91]....
        /*0630*/ 	.word	0x00005f40
        /*0634*/ 	.word	0x00000007
        /*0638*/ 	.word	0x00000000
        /*063c*/ 	.short	0x010a
        /*063e*/ 	.byte	0x3f
	.zero		1


	//   ....[92]....
        /*0640*/ 	.word	0x00005f90
        /*0644*/ 	.word	0x00000008
        /*0648*/ 	.word	0x00000000
        /*064c*/ 	.short	0x010a
        /*064e*/ 	.byte	0x3f
	.zero		1


	//   ....[93]....
        /*0650*/ 	.word	0x00005fe0
        /*0654*/ 	.word	0x00000009
        /*0658*/ 	.word	0x00000000
        /*065c*/ 	.short	0x010a
        /*065e*/ 	.byte	0x3f
	.zero		1


	//   ....[94]....
        /*0660*/ 	.word	0x00006030
        /*0664*/ 	.word	0x00000008
        /*0668*/ 	.word	0x00000000
        /*066c*/ 	.short	0x010a
        /*066e*/ 	.byte	0x3f
	.zero		1


	//   ....[95]....
        /*0670*/ 	.word	0x00006080
        /*0674*/ 	.word	0x00000009
        /*0678*/ 	.word	0x00000000
        /*067c*/ 	.short	0x010a
        /*067e*/ 	.byte	0x3f
	.zero		1


	//   ....[96]....
        /*0680*/ 	.word	0x000060d0
        /*0684*/ 	.word	0x00000008
        /*0688*/ 	.word	0x00000000
        /*068c*/ 	.short	0x010a
        /*068e*/ 	.byte	0x3f
	.zero		1


	//   ....[97]....
        /*0690*/ 	.word	0x00006120
        /*0694*/ 	.word	0x00000009
        /*0698*/ 	.word	0x00000000
        /*069c*/ 	.short	0x010a
        /*069e*/ 	.byte	0x3f
	.zero		1


	//   ....[98]....
        /*06a0*/ 	.word	0x00006170
        /*06a4*/ 	.word	0x00000008
        /*06a8*/ 	.word	0x00000000
        /*06ac*/ 	.short	0x010a
        /*06ae*/ 	.byte	0x3f
	.zero		1


	//   ....[99]....
        /*06b0*/ 	.word	0x000061c0
        /*06b4*/ 	.word	0x00000009
        /*06b8*/ 	.word	0x00000000
        /*06bc*/ 	.short	0x010a
        /*06be*/ 	.byte	0x3f
	.zero		1


	//   ....[100]....
        /*06c0*/ 	.word	0x00006210
        /*06c4*/ 	.word	0x00000008
        /*06c8*/ 	.word	0x00000000
        /*06cc*/ 	.short	0x010a
        /*06ce*/ 	.byte	0x3f
	.zero		1


	//   ....[101]....
        /*06d0*/ 	.word	0x00006260
        /*06d4*/ 	.word	0x00000009
        /*06d8*/ 	.word	0x00000000
        /*06dc*/ 	.short	0x010a
        /*06de*/ 	.byte	0x3f
	.zero		1


	//   ....[102]....
        /*06e0*/ 	.word	0x000062b0
        /*06e4*/ 	.word	0x00000008
        /*06e8*/ 	.word	0x00000000
        /*06ec*/ 	.short	0x010a
        /*06ee*/ 	.byte	0x3f
	.zero		1


	//   ....[103]....
        /*06f0*/ 	.word	0x00006300
        /*06f4*/ 	.word	0x00000009
        /*06f8*/ 	.word	0x00000000
        /*06fc*/ 	.short	0x010a
        /*06fe*/ 	.byte	0x3f
	.zero		1


	//   ....[104]....
        /*0700*/ 	.word	0x00006350
        /*0704*/ 	.word	0x00000008
        /*0708*/ 	.word	0x00000000
        /*070c*/ 	.short	0x010a
        /*070e*/ 	.byte	0x3f
	.zero		1


	//   ....[105]....
        /*0710*/ 	.word	0x000063a0
        /*0714*/ 	.word	0x00000009
        /*0718*/ 	.word	0x00000000
        /*071c*/ 	.short	0x010a
        /*071e*/ 	.byte	0x3f
	.zero		1


	//   ....[106]....
        /*0720*/ 	.word	0x000063f0
        /*0724*/ 	.word	0x00000008
        /*0728*/ 	.word	0x00000000
        /*072c*/ 	.short	0x010a
        /*072e*/ 	.byte	0x3f
	.zero		1


	//   ....[107]....
        /*0730*/ 	.word	0x00006440
        /*0734*/ 	.word	0x00000009
        /*0738*/ 	.word	0x00000000
        /*073c*/ 	.short	0x010a
        /*073e*/ 	.byte	0x3f
	.zero		1


	//   ....[108]....
        /*0740*/ 	.word	0x00006490
        /*0744*/ 	.word	0x00000008
        /*0748*/ 	.word	0x00000000
        /*074c*/ 	.short	0x010a
        /*074e*/ 	.byte	0x3f
	.zero		1


	//   ....[109]....
        /*0750*/ 	.word	0x000064e0
        /*0754*/ 	.word	0x00000009
        /*0758*/ 	.word	0x00000000
        /*075c*/ 	.short	0x010a
        /*075e*/ 	.byte	0x3f
	.zero		1


	//   ....[110]....
        /*0760*/ 	.word	0x00006530
        /*0764*/ 	.word	0x00000008
        /*0768*/ 	.word	0x00000000
        /*076c*/ 	.short	0x010a
        /*076e*/ 	.byte	0x3f
	.zero		1


	//   ....[111]....
        /*0770*/ 	.word	0x00006580
        /*0774*/ 	.word	0x00000009
        /*0778*/ 	.word	0x00000000
        /*077c*/ 	.short	0x010a
        /*077e*/ 	.byte	0x3f
	.zero		1


	//   ....[112]....
        /*0780*/ 	.word	0x000065d0
        /*0784*/ 	.word	0x00000008
        /*0788*/ 	.word	0x00000000
        /*078c*/ 	.short	0x010a
        /*078e*/ 	.byte	0x3f
	.zero		1


	//   ....[113]....
        /*0790*/ 	.word	0x00006620
        /*0794*/ 	.word	0x00000009
        /*0798*/ 	.word	0x00000000
        /*079c*/ 	.short	0x010a
        /*079e*/ 	.byte	0x3f
	.zero		1


	//   ....[114]....
        /*07a0*/ 	.word	0x00006670
        /*07a4*/ 	.word	0x00000008
        /*07a8*/ 	.word	0x00000000
        /*07ac*/ 	.short	0x010a
        /*07ae*/ 	.byte	0x3f
	.zero		1


	//   ....[115]....
        /*07b0*/ 	.word	0x000066c0
        /*07b4*/ 	.word	0x0000000b
        /*07b8*/ 	.word	0x00000000
        /*07bc*/ 	.short	0x010a
        /*07be*/ 	.byte	0x3f
	.zero		1


	//----- nvinfo : EIATTR_NUM_MBARRIERS
	.align		4
.L_35:
        /*07c0*/ 	.byte	0x03, 0x38
        /*07c2*/ 	.short	0x0036


	//----- nvinfo : EIATTR_EXIT_INSTR_OFFSETS
	.align		4
        /*07c4*/ 	.byte	0x04, 0x1c
        /*07c6*/ 	.short	(.L_37 - .L_36)


	//   ....[0]....
.L_36:
        /*07c8*/ 	.word	0x00000960


	//   ....[1]....
        /*07cc*/ 	.word	0x00001250


	//   ....[2]....
        /*07d0*/ 	.word	0x00003ae0


	//   ....[3]....
        /*07d4*/ 	.word	0x00004130


	//   ....[4]....
        /*07d8*/ 	.word	0x00005d30


	//----- nvinfo : EIATTR_MAX_THREADS
	.align		4
.L_37:
        /*07dc*/ 	.byte	0x04, 0x05
        /*07de*/ 	.short	(.L_39 - .L_38)
.L_38:
        /*07e0*/ 	.word	0x00000180
        /*07e4*/ 	.word	0x00000001
        /*07e8*/ 	.word	0x00000001


	//----- nvinfo : EIATTR_CRS_STACK_SIZE
	.align		4
.L_39:
        /*07ec*/ 	.byte	0x04, 0x1e
        /*07ee*/ 	.short	(.L_41 - .L_40)
.L_40:
        /*07f0*/ 	.word	0x00000000


	//----- nvinfo : EIATTR_CBANK_PARAM_SIZE
	.align		4
.L_41:
        /*07f4*/ 	.byte	0x03, 0x19
        /*07f6*/ 	.short	0x0470


	//----- nvinfo : EIATTR_PARAM_CBANK
	.align		4
        /*07f8*/ 	.byte	0x04, 0x0a
        /*07fa*/ 	.short	(.L_43 - .L_42)
	.align		4
.L_42:
        /*07fc*/ 	.word	index@(.nv.constant0._ZN7cutlass13device_kernelINS_4gemm6kernel13GemmUniversalIN4cute5tupleIJiiiiEEENS1_10collective13CollectiveMmaINS1_34MainloopSm90TmaGmmaWarpSpecializedILi26ENS5_IJNS4_1CILi1EEESB_SB_EEENS1_35KernelTmaWarpSpecializedCooperativeEEENS5_IJNSA_ILi256EEENSA_ILi16EEESG_EEENS_10bfloat16_tENS5_IJlSB_lEEESI_SJ_NS4_8TiledMMAINS4_8MMA_AtomIJNS4_4SM904GMMA27MMA_64x16x16_F32BF16BF16_SSILNSN_5MajorE0ELSP_0ELNSN_7ScaleInE1ELSQ_1EEEEEENS4_6LayoutINS5_IJNSA_ILi2EEESB_SB_EEENS5_IJSB_NSA_ILi0EEESW_EEEEENS5_IJNS4_10UnderscoreESZ_SZ_EEEEENS4_13SM90_TMA_LOADENS4_14ComposedLayoutINS4_7SwizzleILi1ELi4ELi3EEENS4_18smem_ptr_flag_bitsILi16EEENST_INS5_IJNSA_ILi8EEESG_EEENS5_IJSG_SB_EEEEEEEvNS4_8identityES12_S1C_vS1D_EENS_8epilogue10collective6detail29Sm90TmaWarpSpecializedAdapterINS1G_15DefaultEpilogueISI_SJ_SJ_NS1F_6thread17LinearCombinationISI_Li1EffLNS1K_9ScaleType4KindE0ELNS_15FloatRoundStyleE2ESI_EENS1_15EpilogueDefaultEEEEEvvEEEEvNT_6ParamsE)
        /*0800*/ 	.short	0x0210
        /*0802*/ 	.short	0x0470


	//----- nvinfo : EIATTR_SW_WAR
	.align		4
.L_43:
        /*0804*/ 	.byte	0x04, 0x36
        /*0806*/ 	.short	(.L_45 - .L_44)
.L_44:
        /*0808*/ 	.word	0x00000008
.L_45:


//--------------------- .nv.callgraph             --------------------------
	.section	.nv.callgraph,"",@"SHT_CUDA_CALLGRAPH"
	.align	4
	.sectionentsize	8
	.align		4
        /*0000*/ 	.word	0x00000000
	.align		4
        /*0004*/ 	.word	0xffffffff
	.align		4
        /*0008*/ 	.word	index@(_ZN7cutlass13device_kernelINS_4gemm6kernel13GemmUniversalIN4cute5tupleIJiiiiEEENS1_10collective13CollectiveMmaINS1_34MainloopSm90TmaGmmaWarpSpecializedILi26ENS5_IJNS4_1CILi1EEESB_SB_EEENS1_35KernelTmaWarpSpecializedCooperativeEEENS5_IJNSA_ILi256EEENSA_ILi16EEESG_EEENS_10bfloat16_tENS5_IJlSB_lEEESI_SJ_NS4_8TiledMMAINS4_8MMA_AtomIJNS4_4SM904GMMA27MMA_64x16x16_F32BF16BF16_SSILNSN_5MajorE0ELSP_0ELNSN_7ScaleInE1ELSQ_1EEEEEENS4_6LayoutINS5_IJNSA_ILi2EEESB_SB_EEENS5_IJSB_NSA_ILi0EEESW_EEEEENS5_IJNS4_10UnderscoreESZ_SZ_EEEEENS4_13SM90_TMA_LOADENS4_14ComposedLayoutINS4_7SwizzleILi1ELi4ELi3EEENS4_18smem_ptr_flag_bitsILi16EEENST_INS5_IJNSA_ILi8EEESG_EEENS5_IJSG_SB_EEEEEEEvNS4_8identityES12_S1C_vS1D_EENS_8epilogue10collective6detail29Sm90TmaWarpSpecializedAdapterINS1G_15DefaultEpilogueISI_SJ_SJ_NS1F_6thread17LinearCombinationISI_Li1EffLNS1K_9ScaleType4KindE0ELNS_15FloatRoundStyleE2ESI_EENS1_15EpilogueDefaultEEEEEvvEEEEvNT_6ParamsE)
	.align		4
        /*000c*/ 	.word	index@(__assertfail)
	.align		4
        /*0010*/ 	.word	0x00000000
	.align		4
        /*0014*/ 	.word	0xfffffffe
	.align		4
        /*0018*/ 	.word	0x00000000
	.align		4
        /*001c*/ 	.word	0xfffffffd
	.align		4
        /*0020*/ 	.word	0x00000000
	.align		4
        /*0024*/ 	.word	0xfffffffc


//--------------------- .nv.constant4             --------------------------
	.section	.nv.constant4,"a",@progbits
	.align	8
	.align		8
.nv.constant4:
        /*0000*/ 	.dword	__assertfail
	.align		8
        /*0008*/ 	.dword	__unnamed_1
	.align		8
        /*0010*/ 	.dword	_ZN40_INTERNAL_c670c723_4_k_cu_dfab1016_108844cuda3std3__45__cpo5beginE
	.align		8
        /*0018*/ 	.dword	_ZN40_INTERNAL_c670c723_4_k_cu_dfab1016_108844cuda3std3__45__cpo3endE
	.align		8
        /*0020*/ 	.dword	_ZN40_INTERNAL_c670c723_4_k_cu_dfab1016_108844cuda3std3__45__cpo6cbeginE
	.align		8
        /*0028*/ 	.dword	_ZN40_INTERNAL_c670c723_4_k_cu_dfab1016_108844cuda3std3__45__cpo4cendE
	.align		8
        /*0030*/ 	.dword	_ZN40_INTERNAL_c670c723_4_k_cu_dfab1016_108844cuda3std3__442_GLOBAL__N__c670c723_4_k_cu_dfab1016_108846ignoreE
	.align		8
        /*0038*/ 	.dword	_ZN40_INTERNAL_c670c723_4_k_cu_dfab1016_108844cuda3std3__419piecewise_constructE
	.align		8
        /*0040*/ 	.dword	_ZN40_INTERNAL_c670c723_4_k_cu_dfab1016_108844cuda3std3__48in_placeE
	.align		8
        /*0048*/ 	.dword	_ZN40_INTERNAL_c670c723_4_k_cu_dfab1016_108844cuda3std6ranges3__45__cpo4swapE
	.align		8
        /*0050*/ 	.dword	_ZN40_INTERNAL_c670c723_4_k_cu_dfab1016_108844cuda3std6ranges3__45__cpo9iter_moveE
	.align		8
        /*0058*/ 	.dword	_ZN40_INTERNAL_c670c723_4_k_cu_dfab1016_108844cute7productE
	.align		8
        /*0060*/ 	.dword	_ZN40_INTERNAL_c670c723_4_k_cu_dfab1016_108844cute1_E
	.align		8
        /*0068*/ 	.dword	$str$22
	.align		8
        /*0070*/ 	.dword	$str$23


//--------------------- .text._ZN7cutlass13device_kernelINS_4gemm6kernel13GemmUniversalIN4cute5tupleIJiiiiEEENS1_10collective13CollectiveMmaINS1_34MainloopSm90TmaGmmaWarpSpecializedILi26ENS5_IJNS4_1CILi1EEESB_SB_EEENS1_35KernelTmaWarpSpecializedCooperativeEEENS5_IJNSA_ILi256EEENSA_ILi16EEESG_EEENS_10bfloat16_tENS5_IJlSB_lEEESI_SJ_NS4_8TiledMMAINS4_8MMA_AtomIJNS4_4SM904GMMA27MMA_64x16x16_F32BF16BF16_SSILNSN_5MajorE0ELSP_0ELNSN_7ScaleInE1ELSQ_1EEEEEENS4_6LayoutINS5_IJNSA_ILi2EEESB_SB_EEENS5_IJSB_NSA_ILi0EEESW_EEEEENS5_IJNS4_10UnderscoreESZ_SZ_EEEEENS4_13SM90_TMA_LOADENS4_14ComposedLayoutINS4_7SwizzleILi1ELi4ELi3EEENS4_18smem_ptr_flag_bitsILi16EEENST_INS5_IJNSA_ILi8EEESG_EEENS5_IJSG_SB_EEEEEEEvNS4_8identityES12_S1C_vS1D_EENS_8epilogue10collective6detail29Sm90TmaWarpSpecializedAdapterINS1G_15DefaultEpilogueISI_SJ_SJ_NS1F_6thread17LinearCombinationISI_Li1EffLNS1K_9ScaleType4KindE0ELNS_15FloatRoundStyleE2ESI_EENS1_15EpilogueDefaultEEEEEvvEEEEvNT_6ParamsE --------------------------
	.section	.text._ZN7cutlass13device_kernelINS_4gemm6kernel13GemmUniversalIN4cute5tupleIJiiiiEEENS1_10collective13CollectiveMmaINS1_34MainloopSm90TmaGmmaWarpSpecializedILi26ENS5_IJNS4_1CILi1EEESB_SB_EEENS1_35KernelTmaWarpSpecializedCooperativeEEENS5_IJNSA_ILi256EEENSA_ILi16EEESG_EEENS_10bfloat16_tENS5_IJlSB_lEEESI_SJ_NS4_8TiledMMAINS4_8MMA_AtomIJNS4_4SM904GMMA27MMA_64x16x16_F32BF16BF16_SSILNSN_5MajorE0ELSP_0ELNSN_7ScaleInE1ELSQ_1EEEEEENS4_6LayoutINS5_IJNSA_ILi2EEESB_SB_EEENS5_IJSB_NSA_ILi0EEESW_EEEEENS5_IJNS4_10UnderscoreESZ_SZ_EEEEENS4_13SM90_TMA_LOADENS4_14ComposedLayoutINS4_7SwizzleILi1ELi4ELi3EEENS4_18smem_ptr_flag_bitsILi16EEENST_INS5_IJNSA_ILi8EEESG_EEENS5_IJSG_SB_EEEEEEEvNS4_8identityES12_S1C_vS1D_EENS_8epilogue10collective6detail29Sm90TmaWarpSpecializedAdapterINS1G_15DefaultEpilogueISI_SJ_SJ_NS1F_6thread17LinearCombinationISI_Li1EffLNS1K_9ScaleType4KindE0ELNS_15FloatRoundStyleE2ESI_EENS1_15EpilogueDefaultEEEEEvvEEEEvNT_6ParamsE,"ax",@progbits
	.align	128
.text._ZN7cutlass13device_kernelINS_4gemm6kernel13GemmUniversalIN4cute5tupleIJiiiiEEENS1_10collective13CollectiveMmaINS1_34MainloopSm90TmaGmmaWarpSpecializedILi26ENS5_IJNS4_1CILi1EEESB_SB_EEENS1_35KernelTmaWarpSpecializedCooperativeEEENS5_IJNSA_ILi256EEENSA_ILi16EEESG_EEENS_10bfloat16_tENS5_IJlSB_lEEESI_SJ_NS4_8TiledMMAINS4_8MMA_AtomIJNS4_4SM904GMMA27MMA_64x16x16_F32BF16BF16_SSILNSN_5MajorE0ELSP_0ELNSN_7ScaleInE1ELSQ_1EEEEEENS4_6LayoutINS5_IJNSA_ILi2EEESB_SB_EEENS5_IJSB_NSA_ILi0EEESW_EEEEENS5_IJNS4_10UnderscoreESZ_SZ_EEEEENS4_13SM90_TMA_LOADENS4_14ComposedLayoutINS4_7SwizzleILi1ELi4ELi3EEENS4_18smem_ptr_flag_bitsILi16EEENST_INS5_IJNSA_ILi8EEESG_EEENS5_IJSG_SB_EEEEEEEvNS4_8identityES12_S1C_vS1D_EENS_8epilogue10collective6detail29Sm90TmaWarpSpecializedAdapterINS1G_15DefaultEpilogueISI_SJ_SJ_NS1F_6thread17LinearCombinationISI_Li1EffLNS1K_9ScaleType4KindE0ELNS_15FloatRoundStyleE2ESI_EENS1_15EpilogueDefaultEEEEEvvEEEEvNT_6ParamsE:
        .type           _ZN7cutlass13device_kernelINS_4gemm6kernel13GemmUniversalIN4cute5tupleIJiiiiEEENS1_10collective13CollectiveMmaINS1_34MainloopSm90TmaGmmaWarpSpecializedILi26ENS5_IJNS4_1CILi1EEESB_SB_EEENS1_35KernelTmaWarpSpecializedCooperativeEEENS5_IJNSA_ILi256EEENSA_ILi16EEESG_EEENS_10bfloat16_tENS5_IJlSB_lEEESI_SJ_NS4_8TiledMMAINS4_8MMA_AtomIJNS4_4SM904GMMA27MMA_64x16x16_F32BF16BF16_SSILNSN_5MajorE0ELSP_0ELNSN_7ScaleInE1ELSQ_1EEEEEENS4_6LayoutINS5_IJNSA_ILi2EEESB_SB_EEENS5_IJSB_NSA_ILi0EEESW_EEEEENS5_IJNS4_10UnderscoreESZ_SZ_EEEEENS4_13SM90_TMA_LOADENS4_14ComposedLayoutINS4_7SwizzleILi1ELi4ELi3EEENS4_18smem_ptr_flag_bitsILi16EEENST_INS5_IJNSA_ILi8EEESG_EEENS5_IJSG_SB_EEEEEEEvNS4_8identityES12_S1C_vS1D_EENS_8epilogue10collective6detail29Sm90TmaWarpSpecializedAdapterINS1G_15DefaultEpilogueISI_SJ_SJ_NS1F_6thread17LinearCombinationISI_Li1EffLNS1K_9ScaleType4KindE0ELNS_15FloatRoundStyleE2ESI_EENS1_15EpilogueDefaultEEEEEvvEEEEvNT_6ParamsE,@function
        .size           _ZN7cutlass13device_kernelINS_4gemm6kernel13GemmUniversalIN4cute5tupleIJiiiiEEENS1_10collective13CollectiveMmaINS1_34MainloopSm90TmaGmmaWarpSpecializedILi26ENS5_IJNS4_1CILi1EEESB_SB_EEENS1_35KernelTmaWarpSpecializedCooperativeEEENS5_IJNSA_ILi256EEENSA_ILi16EEESG_EEENS_10bfloat16_tENS5_IJlSB_lEEESI_SJ_NS4_8TiledMMAINS4_8MMA_AtomIJNS4_4SM904GMMA27MMA_64x16x16_F32BF16BF16_SSILNSN_5MajorE0ELSP_0ELNSN_7ScaleInE1ELSQ_1EEEEEENS4_6LayoutINS5_IJNSA_ILi2EEESB_SB_EEENS5_IJSB_NSA_ILi0EEESW_EEEEENS5_IJNS4_10UnderscoreESZ_SZ_EEEEENS4_13SM90_TMA_LOADENS4_14ComposedLayoutINS4_7SwizzleILi1ELi4ELi3EEENS4_18smem_ptr_flag_bitsILi16EEENST_INS5_IJNSA_ILi8EEESG_EEENS5_IJSG_SB_EEEEEEEvNS4_8identityES12_S1C_vS1D_EENS_8epilogue10collective6detail29Sm90TmaWarpSpecializedAdapterINS1G_15DefaultEpilogueISI_SJ_SJ_NS1F_6thread17LinearCombinationISI_Li1EffLNS1K_9ScaleType4KindE0ELNS_15FloatRoundStyleE2ESI_EENS1_15EpilogueDefaultEEEEEvvEEEEvNT_6ParamsE,(.L_x_141 - _ZN7cutlass13device_kernelINS_4gemm6kernel13GemmUniversalIN4cute5tupleIJiiiiEEENS1_10collective13CollectiveMmaINS1_34MainloopSm90TmaGmmaWarpSpecializedILi26ENS5_IJNS4_1CILi1EEESB_SB_EEENS1_35KernelTmaWarpSpecializedCooperativeEEENS5_IJNSA_ILi256EEENSA_ILi16EEESG_EEENS_10bfloat16_tENS5_IJlSB_lEEESI_SJ_NS4_8TiledMMAINS4_8MMA_AtomIJNS4_4SM904GMMA27MMA_64x16x16_F32BF16BF16_SSILNSN_5MajorE0ELSP_0ELNSN_7ScaleInE1ELSQ_1EEEEEENS4_6LayoutINS5_IJNSA_ILi2EEESB_SB_EEENS5_IJSB_NSA_ILi0EEESW_EEEEENS5_IJNS4_10UnderscoreESZ_SZ_EEEEENS4_13SM90_TMA_LOADENS4_14ComposedLayoutINS4_7SwizzleILi1ELi4ELi3EEENS4_18smem_ptr_flag_bitsILi16EEENST_INS5_IJNSA_ILi8EEESG_EEENS5_IJSG_SB_EEEEEEEvNS4_8identityES12_S1C_vS1D_EENS_8epilogue10collective6detail29Sm90TmaWarpSpecializedAdapterINS1G_15DefaultEpilogueISI_SJ_SJ_NS1F_6thread17LinearCombinationISI_Li1EffLNS1K_9ScaleType4KindE0ELNS_15FloatRoundStyleE2ESI_EENS1_15EpilogueDefaultEEEEEvvEEEEvNT_6ParamsE)
        .other          _ZN7cutlass13device_kernelINS_4gemm6kernel13GemmUniversalIN4cute5tupleIJiiiiEEENS1_10collective13CollectiveMmaINS1_34MainloopSm90TmaGmmaWarpSpecializedILi26ENS5_IJNS4_1CILi1EEESB_SB_EEENS1_35KernelTmaWarpSpecializedCooperativeEEENS5_IJNSA_ILi256EEENSA_ILi16EEESG_EEENS_10bfloat16_tENS5_IJlSB_lEEESI_SJ_NS4_8TiledMMAINS4_8MMA_AtomIJNS4_4SM904GMMA27MMA_64x16x16_F32BF16BF16_SSILNSN_5MajorE0ELSP_0ELNSN_7ScaleInE1ELSQ_1EEEEEENS4_6LayoutINS5_IJNSA_ILi2EEESB_SB_EEENS5_IJSB_NSA_ILi0EEESW_EEEEENS5_IJNS4_10UnderscoreESZ_SZ_EEEEENS4_13SM90_TMA_LOADENS4_14ComposedLayoutINS4_7SwizzleILi1ELi4ELi3EEENS4_18smem_ptr_flag_bitsILi16EEENST_INS5_IJNSA_ILi8EEESG_EEENS5_IJSG_SB_EEEEEEEvNS4_8identityES12_S1C_vS1D_EENS_8epilogue10collective6detail29Sm90TmaWarpSpecializedAdapterINS1G_15DefaultEpilogueISI_SJ_SJ_NS1F_6thread17LinearCombinationISI_Li1EffLNS1K_9ScaleType4KindE0ELNS_15FloatRoundStyleE2ESI_EENS1_15EpilogueDefaultEEEEEvvEEEEvNT_6ParamsE,@"STO_CUDA_ENTRY STV_DEFAULT"
_ZN7cutlass13device_kernelINS_4gemm6kernel13GemmUniversalIN4cute5tupleIJiiiiEEENS1_10collective13CollectiveMmaINS1_34MainloopSm90TmaGmmaWarpSpecializedILi26ENS5_IJNS4_1CILi1EEESB_SB_EEENS1_35KernelTmaWarpSpecializedCooperativeEEENS5_IJNSA_ILi256EEENSA_ILi16EEESG_EEENS_10bfloat16_tENS5_IJlSB_lEEESI_SJ_NS4_8TiledMMAINS4_8MMA_AtomIJNS4_4SM904GMMA27MMA_64x16x16_F32BF16BF16_SSILNSN_5MajorE0ELSP_0ELNSN_7ScaleInE1ELSQ_1EEEEEENS4_6LayoutINS5_IJNSA_ILi2EEESB_SB_EEENS5_IJSB_NSA_ILi0EEESW_EEEEENS5_IJNS4_10UnderscoreESZ_SZ_EEEEENS4_13SM90_TMA_LOADENS4_14ComposedLayoutINS4_7SwizzleILi1ELi4ELi3EEENS4_18smem_ptr_flag_bitsILi16EEENST_INS5_IJNSA_ILi8EEESG_EEENS5_IJSG_SB_EEEEEEEvNS4_8identityES12_S1C_vS1D_EENS_8epilogue10collective6detail29Sm90TmaWarpSpecializedAdapterINS1G_15DefaultEpilogueISI_SJ_SJ_NS1F_6thread17LinearCombinationISI_Li1EffLNS1K_9ScaleType4KindE0ELNS_15FloatRoundStyleE2ESI_EENS1_15EpilogueDefaultEEEEEvvEEEEvNT_6ParamsE:
[----:B------:R-:W0:Y:S01]  /*0000*/  LDC R1, c[0x0][0x28] ;  /* 0x00000a00ff017b82 */ /* 0x000e220000000800 */
[----:B------:R-:W1:Y:S01]  /*0010*/  S2R R3, SR_TID.X ;  /* 0x0000000000037919 */ /* 0x000e620000002100 */
[----:B------:R-:W-:Y:S01]  /*0020*/  ELECT P0, URZ, PT ;  /* 0x00000000003f782f */ /* 0x000fe20003800000 */
[----:B------:R-:W-:Y:S01]  /*0030*/  BSSY B0, `(.L_x_0) ;  /* 0x000000f000007945 */ /* 0x000fe20003800000 */
[--C-:B-1----:R-:W-:Y:S02]  /*0040*/  SHF.R.U32.HI R0, RZ, 0x5, R3.reuse ;  /* 0x00000005ff007819 */ /* 0x102fe40000011603 */
[----:B------:R-:W-:-:S03]  /*0050*/  SHF.R.U32.HI R14, RZ, 0x7, R3 ;  /* 0x00000007ff0e7819 */ /* 0x000fc60000011603 */
[----:B------:R-:W1:Y:S04]  /*0060*/  SHFL.IDX PT, R2, R0, RZ, 0x1f ;  /* 0x00001fff00027589 */ /* 0x000e6800000e0000 */
[----:B------:R2:W3:Y:S01]  /*0070*/  SHFL.IDX PT, R4, R14, RZ, 0x1f ;  /* 0x00001fff0e047589 */ /* 0x0004e200000e0000 */
[----:B-1----:R-:W-:-:S13]  /*0080*/  ISETP.NE.OR P0, PT, R2, RZ, !P0 ;  /* 0x000000ff0200720c */ /* 0x002fda0004705670 */
[----:B0-23--:R-:W-:Y:S05]  /*0090*/  @P0 BRA `(.L_x_1) ;  /* 0x0000000000200947 */ /* 0x00dfea0003800000 */
[----:B------:R-:W-:Y:S02]  /*00a0*/  ULDC.64 UR4, c[0x0][0x198] ;  /* 0x0000660000047ab9 */ /* 0x000fe40000000a00 */
[----:B------:R-:W-:Y:S02]  /*00b0*/  UIADD3 UR6, UP0, UR4, 0xf0, URZ ;  /* 0x000000f004067890 */ /* 0x000fe4000ff1e03f */
[----:B------:R-:W-:Y:S02]  /*00c0*/  UIADD3 UR4, UP1, UR4, 0x1f0, URZ ;  /* 0x000001f004047890 */ /* 0x000fe4000ff3e03f */
[----:B------:R-:W-:Y:S02]  /*00d0*/  UIADD3.X UR7, URZ, UR5, URZ, UP0, !UPT ;  /* 0x000000053f077290 */ /* 0x000fe400087fe43f */
[----:B------:R-:W-:-:S07]  /*00e0*/  UIADD3.X UR5, URZ, UR5, URZ, UP1, !UPT ;  /* 0x000000053f057290 */ /* 0x000fce0008ffe43f */
[----:B------:R0:W-:Y:S02]  /*00f0*/  UTMACCTL.PF [UR6] ;  /* 0x00000000060079b9 */ /* 0x0001e40008040000 */
[----:B------:R0:W-:Y:S02]  /*0100*/  UTMACCTL.PF [UR4] ;  /* 0x00000000040079b9 */ /* 0x0001e40008040000 */
[----:B0-----:R-:W-:Y:S01]  /*0110*/  NOP ;  /* 0x0000000000007918 */ /* 0x001fe20000000000 */
.L_x_1:
[----:B------:R-:W-:Y:S05]  /*0120*/  BSYNC B0 ;  /* 0x0000000000007941 */ /* 0x000fea0003800000 */
.L_x_0:
[----:B------:R-:W0:Y:S02]  /*0130*/  SHFL.IDX PT, R5, R0, RZ, 0x1f ;  /* 0x00001fff00057589 */ /* 0x000e2400000e0000 */
[----:B0-----:R-:W-:-:S13]  /*0140*/  ISETP.NE.AND P0, PT, R5, RZ, PT ;  /* 0x000000ff0500720c */ /* 0x001fda0003f05270 */
[----:B------:R-:W-:Y:S05]  /*0150*/  @P0 BRA `(.L_x_2) ;  /* 0x0000000400140947 */ /* 0x000fea0003800000 */
[----:B------:R-:W-:Y:S01]  /*0160*/  ELECT P0, URZ, PT ;  /* 0x00000000003f782f */ /* 0x000fe20003800000 */
[----:B------:R-:W-:-:S12]  /*0170*/  BSSY B0, `(.L_x_2) ;  /* 0x0000043000007945 */ /* 0x000fd80003800000 */
[----:B------:R-:W-:Y:S05]  /*0180*/  @!P0 BRA `(.L_x_3) ;  /* 0x0000000400048947 */ /* 0x000fea0003800000 */
[----:B------:R-:W0:Y:S01]  /*0190*/  S2UR UR8, SR_CgaCtaId ;  /* 0x00000000000879c3 */ /* 0x000e220000008800 */
[----:B------:R-:W-:Y:S01]  /*01a0*/  UMOV UR4, 0x400 ;  /* 0x0000040000047882 */ /* 0x000fe20000000000 */
[----:B------:R-:W-:Y:S01]  /*01b0*/  UMOV UR5, 0x1 ;  /* 0x0000000100057882 */ /* 0x000fe20000000000 */
[----:B------:R-:W-:Y:S02]  /*01c0*/  UMOV UR6, 0x100 ;  /* 0x0000010000067882 */ /* 0x000fe40000000000 */
[----:B------:R-:W-:-:S04]  /*01d0*/  UIADD3 UR6, -UR6, 0x100000, URZ ;  /* 0x0010000006067890 */ /* 0x000fc8000fffe13f */
[----:B------:R-:W-:Y:S02]  /*01e0*/  USHF.L.U32 UR7, UR6, 0xb, URZ ;  /* 0x0000000b06077899 */ /* 0x000fe4000800063f */
[----:B------:R-:W-:Y:S02]  /*01f0*/  USHF.L.U32 UR6, UR6, 0x1, URZ ;  /* 0x0000000106067899 */ /* 0x000fe4000800063f */
[----:B0-----:R-:W-:Y:S02]  /*0200*/  ULEA UR8, UR8, UR4, 0x18 ;  /* 0x0000000408087291 */ /* 0x001fe4000f8ec03f */
[----:B------:R-:W-:-:S04]  /*0210*/  UIADD3 UR4, -UR5, 0x100000, URZ ;  /* 0x0010000005047890 */ /* 0x000fc8000fffe13f */
[----:B------:R-:W-:Y:S02]  /*0220*/  USHF.L.U32 UR5, UR4, 0xb, URZ ;  /* 0x0000000b04057899 */ /* 0x000fe4000800063f */
[----:B------:R-:W-:Y:S01]  /*0230*/  USHF.L.U32 UR4, UR4, 0x1, URZ ;  /* 0x0000000104047899 */ /* 0x000fe2000800063f */
[----:B------:R-:W0:Y:S11]  /*0240*/  FENCE.VIEW.ASYNC.S ;  /* 0x00000000000073c6 */ /* 0x000e360000000000 */
[----:B0-----:R0:W1:Y:S01]  /*0250*/  SYNCS.EXCH.64 URZ, [UR8], UR4 ;  /* 0x00000004083f75b2 */ /* 0x0010620008000100 */
[----:B------:R0:W2:Y:S01]  /*0260*/  SYNCS.EXCH.64 URZ, [UR8+0xd0], UR6 ;  /* 0x0000d006083f75b2 */ /* 0x0000a20008000100 */
[----:B------:R0:W3:Y:S01]  /*0270*/  SYNCS.EXCH.64 URZ, [UR8+0x8], UR4 ;  /* 0x00000804083f75b2 */ /* 0x0000e20008000100 */
[----:B------:R0:W4:Y:S01]  /*0280*/  SYNCS.EXCH.64 URZ, [UR8+0xd8], UR6 ;  /* 0x0000d806083f75b2 */ /* 0x0001220008000100 */
[----:B------:R0:W0:Y:S01]  /*0290*/  SYNCS.EXCH.64 URZ, [UR8+0x10], UR4 ;  /* 0x00001004083f75b2 */ /* 0x0000220008000100 */
        /* <DEDUP_REMOVED lines=47> */
[----:B-1234-:R-:W-:Y:S01]  /*0590*/  NOP ;  /* 0x0000000000007918 */ /* 0x01efe20000000000 */
.L_x_3:
[----:B0-----:R-:W-:Y:S05]  /*05a0*/  BSYNC B0 ;  /* 0x0000000000007941 */ /* 0x001fea0003800000 */
.L_x_2:
[----:B------:R-:W0:Y:S01]  /*05b0*/  SHFL.IDX PT, R0, R0, RZ, 0x1f ;  /* 0x00001fff00007589 */ /* 0x000e2200000e0000 */
[----:B------:R-:W1:Y:S01]  /*05c0*/  LDC R16, c[0x0][0x65c] ;  /* 0x00019700ff107b82 */ /* 0x000e620000000800 */
[----:B------:R-:W-:Y:S02]  /*05d0*/  ELECT P0, URZ, PT ;  /* 0x00000000003f782f */ /* 0x000fe40003800000 */
[----:B------:R-:W-:Y:S01]  /*05e0*/  SHF.R.S32.HI R7, RZ, 0x1f, R2 ;  /* 0x0000001fff077819 */ /* 0x000fe20000011402 */
[----:B------:R-:W2:Y:S01]  /*05f0*/  S2R R5, SR_CTAID.Y ;  /* 0x0000000000057919 */ /* 0x000ea20000002600 */
[----:B------:R-:W-:Y:S01]  /*0600*/  UMOV UR4, 0x20 ;  /* 0x0000002000047882 */ /* 0x000fe20000000000 */
[----:B------:R-:W-:Y:S01]  /*0610*/  NOP ;  /* 0x0000000000007918 */ /* 0x000fe20000000000 */
[----:B------:R-:W-:Y:S01]  /*0620*/  LEA.HI R7, R7, R2, RZ, 0x2 ;  /* 0x0000000207077211 */ /* 0x000fe200078f10ff */
[----:B------:R-:W3:Y:S01]  /*0630*/  S2R R6, SR_CTAID.X ;  /* 0x0000000000067919 */ /* 0x000ee20000002500 */
[----:B------:R-:W-:Y:S01]  /*0640*/  ISETP.NE.AND P2, PT, R4, RZ, PT ;  /* 0x000000ff0400720c */ /* 0x000fe20003f45270 */
[----:B------:R-:W-:Y:S01]  /*0650*/  NOP ;  /* 0x0000000000007918 */ /* 0x000fe20000000000 */
[----:B------:R-:W-:-:S02]  /*0660*/  LOP3.LUT R7, R7, 0xfffffffc, RZ, 0xc0, !PT ;  /* 0xfffffffc07077812 */ /* 0x000fc400078ec0ff */
[----:B0-----:R-:W-:Y:S02]  /*0670*/  ISETP.NE.OR P0, PT, R0, RZ, !P0 ;  /* 0x000000ff0000720c */ /* 0x001fe40004705670 */
[----:B-1----:R-:W-:-:S04]  /*0680*/  ISETP.NE.AND P3, PT, R16, 0x1, PT ;  /* 0x000000011000780c */ /* 0x002fc80003f65270 */
[----:B------:R-:W-:Y:S01]  /*0690*/  P2R R0, PR, RZ, 0x8 ;  /* 0x00000008ff007803 */ /* 0x000fe20000000000 */
[----:B------:R-:W-:Y:S02]  /*06a0*/  IMAD.IADD R0, R2, 0x1, -R7 ;  /* 0x0000000102007824 */ /* 0x000fe400078e0a07 */
[----:B------:R-:W-:-:S03]  /*06b0*/  IMAD.MOV.U32 R7, RZ, RZ, RZ ;  /* 0x000000ffff077224 */ /* 0x000fc600078e00ff */
[----:B------:R-:W-:Y:S01]  /*06c0*/  ISETP.NE.AND P1, PT, R0, 0x3, PT ;  /* 0x000000030000780c */ /* 0x000fe20003f25270 */
[----:B------:R-:W-:Y:S01]  /*06d0*/  VOTEU.ALL UP0, P0 ;  /* 0x00000000003f7886 */ /* 0x000fe20000000000 */
[----:B------:R-:W-:Y:S01]  /*06e0*/  VOTEU.ALL UP1, P0 ;  /* 0x00000000003f7886 */ /* 0x000fe20000020000 */
[----:B------:R-:W3:Y:S01]  /*06f0*/  @P3 LDC R11, c[0x0][0x10] ;  /* 0x00000400ff0b3b82 */ /* 0x000ee20000000800 */
[----:B--2---:R-:W-:Y:S02]  /*0700*/  @P3 IMAD.MOV.U32 R8, RZ, RZ, R5 ;  /* 0x000000ffff083224 */ /* 0x004fe400078e0005 */
[----:B------:R-:W-:Y:S01]  /*0710*/  @!UP0 UMOV UR6, 0x400 ;  /* 0x0000040000068882 */ /* 0x000fe20000000000 */
[----:B------:R-:W-:-:S04]  /*0720*/  @!UP0 UIADD3 UR4, -UR4, 0x100000, URZ ;  /* 0x0010000004048890 */ /* 0x000fc8000fffe13f */
[----:B------:R-:W-:Y:S02]  /*0730*/  @!UP0 USHF.L.U32 UR5, UR4, 0xb, URZ ;  /* 0x0000000b04058899 */ /* 0x000fe4000800063f */
[----:B------:R-:W-:Y:S01]  /*0740*/  @!UP0 USHF.L.U32 UR4, UR4, 0x1, URZ ;  /* 0x0000000104048899 */ /* 0x000fe2000800063f */
[----:B------:R-:W-:Y:S02]  /*0750*/  @P3 IMAD.MOV.U32 R9, RZ, RZ, RZ ;  /* 0x000000ffff093224 */ /* 0x000fe400078e00ff */
[----:B------:R-:W-:Y:S01]  /*0760*/  @P3 IMAD.MOV.U32 R17, RZ, RZ, RZ ;  /* 0x000000ffff113224 */ /* 0x000fe200078e00ff */
[----:B------:R-:W0:Y:S08]  /*0770*/  @!UP0 S2UR UR7, SR_CgaCtaId ;  /* 0x00000000000789c3 */ /* 0x000e300000008800 */
[----:B------:R-:W1:Y:S01]  /*0780*/  @!P3 LDC R12, c[0x0][0xc] ;  /* 0x00000300ff0cbb82 */ /* 0x000e620000000800 */
[----:B---3--:R-:W-:-:S04]  /*0790*/  @P3 IMAD.WIDE.U32 R10, R6, R11, R8 ;  /* 0x0000000b060a3225 */ /* 0x008fc800078e0008 */
[----:B------:R-:W-:Y:S02]  /*07a0*/  @P3 IMAD.IADD R17, R11, 0x1, R17 ;  /* 0x000000010b113824 */ /* 0x000fe400078e0211 */
[----:B------:R-:W-:Y:S01]  /*07b0*/  @P3 IMAD.MOV.U32 R2, RZ, RZ, R10 ;  /* 0x000000ffff023224 */ /* 0x000fe200078e000a */
[----:B0-----:R-:W-:Y:S01]  /*07c0*/  @!UP0 ULEA UR8, UR7, UR6, 0x18 ;  /* 0x0000000607088291 */ /* 0x001fe2000f8ec03f */
[----:B------:R-:W-:Y:S02]  /*07d0*/  VOTEU.ALL UP0, P0 ;  /* 0x00000000003f7886 */ /* 0x000fe40000000000 */
[----:B------:R-:W-:Y:S01]  /*07e0*/  ULDC UR6, c[0x0][0xc] ;  /* 0x0000030000067ab9 */ /* 0x000fe20000000800 */
[----:B------:R-:W-:Y:S01]  /*07f0*/  ULDC UR7, c[0x0][0x10] ;  /* 0x0000040000077ab9 */ /* 0x000fe20000000800 */
[----:B------:R-:W-:Y:S01]  /*0800*/  ISETP.EQ.OR P0, PT, R0, RZ, !P1 ;  /* 0x000000ff0000720c */ /* 0x000fe20004f02670 */
[----:B-1----:R-:W-:-:S03]  /*0810*/  @!P3 IMAD.WIDE.U32 R8, R12, R5, R6 ;  /* 0x000000050c08b225 */ /* 0x002fc600078e0006 */
[C---:B------:R-:W-:Y:S01]  /*0820*/  ISETP.EQ.AND P0, PT, R4.reuse, RZ, P0 ;  /* 0x000000ff0400720c */ /* 0x040fe20000702270 */
[----:B------:R-:W0:Y:S02]  /*0830*/  FENCE.VIEW.ASYNC.S ;  /* 0x00000000000073c6 */ /* 0x000e240000000000 */
[----:B0-----:R-:W0:Y:S01]  /*0840*/  @!UP0 SYNCS.EXCH.64 URZ, [UR8+0x1b0], UR4 ;  /* 0x0001b004083f85b2 */ /* 0x001e220008000100 */
[----:B------:R-:W-:Y:S01]  /*0850*/  VIADD R12, R4, 0xffffffff ;  /* 0xffffffff040c7836 */ /* 0x000fe20000000000 */
[----:B------:R-:W-:Y:S01]  /*0860*/  SEL R18, RZ, 0x1, !P0 ;  /* 0x00000001ff127807 */ /* 0x000fe20004000000 */
[----:B------:R-:W-:Y:S01]  /*0870*/  @!P3 IMAD.MOV.U32 R2, RZ, RZ, R8 ;  /* 0x000000ffff02b224 */ /* 0x000fe200078e0008 */
[----:B------:R-:W-:Y:S01]  /*0880*/  LOP3.LUT R4, R3, 0x7f, RZ, 0xc0, !PT ;  /* 0x0000007f03047812 */ /* 0x000fe200078ec0ff */
[----:B------:R-:W-:Y:S01]  /*0890*/  @!P3 IMAD.MOV.U32 R17, RZ, RZ, R9 ;  /* 0x000000ffff11b224 */ /* 0x000fe200078e0009 */
[----:B------:R-:W-:-:S04]  /*08a0*/  ISETP.GE.U32.AND P1, PT, R12, 0x2, PT ;  /* 0x000000020c00780c */ /* 0x000fc80003f26070 */
[----:B------:R-:W-:Y:S01]  /*08b0*/  SEL R18, R18, 0x2, P1 ;  /* 0x0000000212127807 */ /* 0x000fe20000800000 */
[----:B------:R1:W0:Y:S01]  /*08c0*/  @!UP1 SYNCS.EXCH.64 URZ, [UR8+0x1b8], UR4 ;  /* 0x0001b804083f95b2 */ /* 0x0002220008000100 */
[----:B------:R-:W-:Y:S01]  /*08d0*/  NOP ;  /* 0x0000000000007918 */ /* 0x000fe20000000000 */
[----:B-1----:R-:W-:-:S03]  /*08e0*/  UIMAD.WIDE.U32 UR4, UR6, UR7, URZ ;  /* 0x00000007060472a5 */ /* 0x002fc6000f8e003f */
[----:B------:R-:W-:Y:S02]  /*08f0*/  ULDC UR6, c[0x0][0x14] ;  /* 0x0000050000067ab9 */ /* 0x000fe40000000800 */
[----:B------:R-:W-:Y:S02]  /*0900*/  UIMAD.WIDE.U32 UR36, UR4, UR6, URZ ;  /* 0x00000006042472a5 */ /* 0x000fe4000f8e003f */
[----:B------:R-:W-:-:S04]  /*0910*/  UIMAD UR42, UR5, UR6, URZ ;  /* 0x00000006052a72a4 */ /* 0x000fc8000f8e023f */
[----:B------:R-:W-:Y:S01]  /*0920*/  UIADD3 UR42, UR37, UR42, URZ ;  /* 0x0000002a252a7290 */ /* 0x000fe2000fffe03f */
[----:B0-----:R-:W-:Y:S06]  /*0930*/  BAR.SYNC.DEFER_BLOCKING 0x0 ;  /* 0x0000000000007b1d */ /* 0x001fec0000010000 */
[----:B------:R-:W-:Y:S05]  /*0940*/  @!P2 BRA `(.L_x_4) ;  /* 0x000000300068a947 */ /* 0x000fea0003800000 */
[----:B------:R-:W-:-:S13]  /*0950*/  ISETP.GT.U32.AND P0, PT, R12, 0x1, PT ;  /* 0x000000010c00780c */ /* 0x000fda0003f04070 */
[----:B------:R-:W-:Y:S05]  /*0960*/  @P0 EXIT ;  /* 0x000000000000094d */ /* 0x000fea0003800000 */
[----:B------:R-:W-:Y:S01]  /*0970*/  ULDC.64 UR4, c[0x0][0x650] ;  /* 0x0001940000047ab9 */ /* 0x000fe20000000a00 */
[----:B------:R-:W-:Y:S01]  /*0980*/  PRMT R0, RZ, 0x7610, R0 ;  /* 0x00007610ff007816 */ /* 0x000fe20000000000 */
[----:B------:R-:W-:Y:S01]  /*0990*/  IMAD.MOV.U32 R49, RZ, RZ, -0x1 ;  /* 0xffffffffff317424 */ /* 0x000fe200078e00ff */
[----:B------:R-:W-:Y:S01]  /*09a0*/  ISETP.GE.U32.AND P0, PT, R2, UR4, PT ;  /* 0x0000000402007c0c */ /* 0x000fe2000bf06070 */
[----:B------:R-:W-:Y:S02]  /*09b0*/  IMAD.MOV.U32 R48, RZ, RZ, -0x1 ;  /* 0xffffffffff307424 */ /* 0x000fe400078e00ff */
[----:B------:R-:W-:Y:S01]  /*09c0*/  IMAD.MOV.U32 R19, RZ, RZ, -0x1 ;  /* 0xffffffffff137424 */ /* 0x000fe200078e00ff */
[----:B------:R-:W-:-:S13]  /*09d0*/  ISETP.GE.U32.AND.EX P0, PT, R17, UR5, PT, P0 ;  /* 0x0000000511007c0c */ /* 0x000fda000bf06100 */
[----:B------:R-:W-:Y:S05]  /*09e0*/  @P0 BRA `(.L_x_5) ;  /* 0x0000000400600947 */ /* 0x000fea0003800000 */
[----:B------:R-:W0:Y:S01]  /*09f0*/  LDC.64 R20, c[0x0][0x628] ;  /* 0x00018a00ff147b82 */ /* 0x000e220000000a00 */
[----:B------:R-:W-:Y:S02]  /*0a00*/  IMAD.MOV.U32 R8, RZ, RZ, R2 ;  /* 0x000000ffff087224 */ /* 0x000fe400078e0002 */
[----:B------:R-:W-:-:S05]  /*0a10*/  IMAD.MOV.U32 R9, RZ, RZ, R17 ;  /* 0x000000ffff097224 */ /* 0x000fca00078e0011 */
[----:B------:R-:W1:Y:S08]  /*0a20*/  LDC R0, c[0x0][0x630] ;  /* 0x00018c00ff007b82 */ /* 0x000e700000000800 */
[----:B------:R-:W2:Y:S01]  /*0a30*/  LDC.64 R22, c[0x0][0x620] ;  /* 0x00018800ff167b82 */ /* 0x000ea20000000a00 */
[----:B0-----:R-:W-:-:S04]  /*0a40*/  ISETP.NE.U32.AND P0, PT, R20, RZ, PT ;  /* 0x000000ff1400720c */ /* 0x001fc80003f05070 */
[----:B------:R-:W-:-:S13]  /*0a50*/  ISETP.NE.AND.EX P0, PT, R21, RZ, PT, P0 ;  /* 0x000000ff1500720c */ /* 0x000fda0003f05300 */
[----:B-12---:R-:W-:Y:S05]  /*0a60*/  @!P0 BRA `(.L_x_6) ;  /* 0x0000000000288947 */ /* 0x006fea0003800000 */
[----:B------:R-:W0:Y:S02]  /*0a70*/  LDC R13, c[0x0][0x634] ;  /* 0x00018d00ff0d7b82 */ /* 0x000e240000000800 */
[----:B0-----:R-:W-:-:S05]  /*0a80*/  IADD3 R13, P0, R2, R13, RZ ;  /* 0x0000000d020d7210 */ /* 0x001fca0007f1e0ff */
[----:B------:R-:W-:-:S04]  /*0a90*/  IMAD.X R15, RZ, RZ, R17, P0 ;  /* 0x000000ffff0f7224 */ /* 0x000fc800000e0611 */
[----:B------:R-:W-:-:S04]  /*0aa0*/  IMAD.WIDE.U32 R8, R15, R20, RZ ;  /* 0x000000140f087225 */ /* 0x000fc800078e00ff */
[----:B------:R-:W-:-:S04]  /*0ab0*/  IMAD.WIDE.U32 R10, P0, R13, R21, R8 ;  /* 0x000000150d0a7225 */ /* 0x000fc80007800008 */
[----:B------:R-:W-:-:S04]  /*0ac0*/  IMAD.WIDE.U32 R8, R13, R20, RZ ;  /* 0x000000140d087225 */ /* 0x000fc800078e00ff */
[----:B------:R-:W-:Y:S01]  /*0ad0*/  IMAD.X R13, RZ, RZ, RZ, P0 ;  /* 0x000000ffff0d7224 */ /* 0x000fe200000e06ff */
[----:B------:R-:W-:Y:S01]  /*0ae0*/  IADD3 RZ, P0, R9, R10, RZ ;  /* 0x0000000a09ff7210 */ /* 0x000fe20007f1e0ff */
[----:B------:R-:W-:-:S04]  /*0af0*/  IMAD.MOV.U32 R12, RZ, RZ, R11 ;  /* 0x000000ffff0c7224 */ /* 0x000fc800078e000b */
[----:B------:R-:W-:-:S08]  /*0b00*/  IMAD.WIDE.U32.X R8, R15, R21, R12, P0 ;  /* 0x000000150f087225 */ /* 0x000fd000000e040c */
.L_x_6:
[-CC-:B------:R-:W-:Y:S01]  /*0b10*/  SHF.R.U64 R25, R8, R0.reuse, R9.reuse ;  /* 0x0000000008197219 */ /* 0x180fe20000001209 */
[----:B------:R-:W0:Y:S01]  /*0b20*/  LDC R12, c[0x0][0x618] ;  /* 0x00018600ff0c7b82 */ /* 0x000e220000000800 */
[----:B------:R-:W-:Y:S01]  /*0b30*/  SHF.R.U32.HI R7, RZ, R0, R9 ;  /* 0x00000000ff077219 */ /* 0x000fe20000011609 */
[----:B------:R-:W-:Y:S01]  /*0b40*/  ULDC UR4, c[0x0][0x150] ;  /* 0x0000540000047ab9 */ /* 0x000fe20000000800 */
[----:B------:R-:W-:Y:S01]  /*0b50*/  IADD3 R11, P0, RZ, -R25, RZ ;  /* 0x80000019ff0b7210 */ /* 0x000fe20007f1e0ff */
[----:B------:R-:W-:Y:S01]  /*0b60*/  IMAD.MOV.U32 R8, RZ, RZ, R2 ;  /* 0x000000ffff087224 */ /* 0x000fe200078e0002 */
[----:B------:R-:W-:Y:S01]  /*0b70*/  I2FP.F32.U32 R0, R6 ;  /* 0x0000000600007245 */ /* 0x000fe20000201000 */
[----:B------:R-:W-:Y:S02]  /*0b80*/  IMAD.MOV.U32 R9, RZ, RZ, R17 ;  /* 0x000000ffff097224 */ /* 0x000fe400078e0011 */
[----:B------:R-:W1:Y:S01]  /*0b90*/  LDC.64 R30, c[0x0][0x640] ;  /* 0x00019000ff1e7b82 */ /* 0x000e620000000a00 */
[----:B------:R-:W-:-:S02]  /*0ba0*/  IMAD.X R13, RZ, RZ, ~R7, P0 ;  /* 0x000000ffff0d7224 */ /* 0x000fc400000e0e07 */
[----:B------:R-:W-:Y:S01]  /*0bb0*/  FMUL R0, R0, UR4 ;  /* 0x0000000400007c20 */ /* 0x000fe20008400000 */
[----:B------:R-:W-:Y:S01]  /*0bc0*/  IMAD.WIDE.U32 R8, R11, R22, R8 ;  /* 0x000000160b087225 */ /* 0x000fe200078e0008 */
[----:B------:R-:W-:-:S03]  /*0bd0*/  ULDC UR4, c[0x0][0x154] ;  /* 0x0000550000047ab9 */ /* 0x000fc60000000800 */
[----:B------:R-:W-:Y:S01]  /*0be0*/  IMAD R10, R13, R22, RZ ;  /* 0x000000160d0a7224 */ /* 0x000fe200078e02ff */
[----:B------:R-:W2:Y:S01]  /*0bf0*/  LDC R7, c[0x0][0x144] ;  /* 0x00005100ff077b82 */ /* 0x000ea20000000800 */
[----:B------:R-:W3:Y:S02]  /*0c00*/  F2I.U32.TRUNC.NTZ R0, R0 ;  /* 0x0000000000007305 */ /* 0x000ee4000020f000 */
[----:B------:R-:W-:-:S04]  /*0c10*/  IMAD R11, R11, R23, R10 ;  /* 0x000000170b0b7224 */ /* 0x000fc800078e020a */
[----:B------:R-:W-:Y:S01]  /*0c20*/  IMAD.IADD R9, R9, 0x1, R11 ;  /* 0x0000000109097824 */ /* 0x000fe200078e020b */
[----:B------:R-:W4:Y:S01]  /*0c30*/  LDC R24, c[0x0][0x608] ;  /* 0x00018200ff187b82 */ /* 0x000f220000000800 */
[----:B------:R-:W-:-:S03]  /*0c40*/  IMAD.MOV.U32 R11, RZ, RZ, -0x1 ;  /* 0xffffffffff0b7424 */ /* 0x000fc600078e00ff */
[-CC-:B0-----:R-:W-:Y:S02]  /*0c50*/  SHF.R.U64 R22, R8, R12.reuse, R9.reuse ;  /* 0x0000000c08167219 */ /* 0x181fe40000001209 */
[----:B------:R-:W-:Y:S02]  /*0c60*/  I2FP.F32.U32 R8, R5 ;  /* 0x0000000500087245 */ /* 0x000fe40000201000 */
[----:B------:R-:W0:Y:S01]  /*0c70*/  LDC R28, c[0x0][0x658] ;  /* 0x00019600ff1c7b82 */ /* 0x000e220000000800 */
[----:B-1----:R-:W-:Y:S01]  /*0c80*/  ISETP.NE.U32.AND P0, PT, R30, RZ, PT ;  /* 0x000000ff1e00720c */ /* 0x002fe20003f05070 */
[----:B---3--:R-:W-:Y:S02]  /*0c90*/  IMAD.MOV R10, RZ, RZ, -R0 ;  /* 0x000000ffff0a7224 */ /* 0x008fe400078e0a00 */
[----:B------:R-:W-:Y:S01]  /*0ca0*/  FMUL R8, R8, UR4 ;  /* 0x0000000408087c20 */ /* 0x000fe20008400000 */
[----:B------:R-:W-:Y:S02]  /*0cb0*/  SHF.R.U32.HI R9, RZ, R12, R9 ;  /* 0x0000000cff097219 */ /* 0x000fe40000011609 */
[----:B------:R-:W-:Y:S01]  /*0cc0*/  ISETP.NE.AND.EX P0, PT, R31, RZ, PT, P0 ;  /* 0x000000ff1f00720c */ /* 0x000fe20003f05300 */
[----:B------:R1:W3:Y:S01]  /*0cd0*/  F2I.U32.TRUNC.NTZ R15, R8 ;  /* 0x00000008000f7305 */ /* 0x0002e2000020f000 */
[----:B------:R-:W1:Y:S01]  /*0ce0*/  LDC R20, c[0x0][0x148] ;  /* 0x00005200ff147b82 */ /* 0x000e620000000800 */
[----:B--2---:R-:W-:-:S07]  /*0cf0*/  IMAD R0, R7, R10, R6 ;  /* 0x0000000a07007224 */ /* 0x004fce00078e0206 */
[----:B------:R-:W2:Y:S01]  /*0d00*/  LDC R26, c[0x0][0x600] ;  /* 0x00018000ff1a7b82 */ /* 0x000ea20000000800 */
[-CC-:B----4-:R-:W-:Y:S02]  /*0d10*/  SHF.R.U64 R32, R22, R24.reuse, R9.reuse ;  /* 0x0000001816207219 */ /* 0x190fe40000001209 */
[----:B------:R-:W-:Y:S01]  /*0d20*/  SHF.R.U32.HI R7, RZ, R24, R9 ;  /* 0x00000018ff077219 */ /* 0x000fe20000011609 */
[----:B------:R-:W-:-:S04]  /*0d30*/  IMAD.MOV.U32 R9, RZ, RZ, 0x1 ;  /* 0x00000001ff097424 */ /* 0x000fc800078e00ff */
[----:B------:R-:W4:Y:S01]  /*0d40*/  LDC R21, c[0x0][0x648] ;  /* 0x00019200ff157b82 */ /* 0x000f220000000800 */
[-C--:B0-----:R-:W-:Y:S02]  /*0d50*/  SHF.L.U32 R6, R11, R28.reuse, RZ ;  /* 0x0000001c0b067219 */ /* 0x081fe400000006ff */
[--C-:B------:R-:W-:Y:S02]  /*0d60*/  SHF.R.U64 R24, R32, R28, R7.reuse ;  /* 0x0000001c20187219 */ /* 0x100fe40000001207 */
[----:B------:R-:W-:Y:S02]  /*0d70*/  LOP3.LUT R13, RZ, R6, RZ, 0x33, !PT ;  /* 0x00000006ff0d7212 */ /* 0x000fe400078e33ff */
[-C--:B------:R-:W-:Y:S01]  /*0d80*/  SHF.R.U32.HI R7, RZ, R28.reuse, R7 ;  /* 0x0000001cff077219 */ /* 0x080fe20000011607 */
[----:B------:R-:W0:Y:S01]  /*0d90*/  LDC R23, c[0x0][0x638] ;  /* 0x00018e00ff177b82 */ /* 0x000e220000000800 */
[----:B------:R-:W-:Y:S01]  /*0da0*/  SHF.L.U32 R12, R9, R28, RZ ;  /* 0x0000001c090c7219 */ /* 0x000fe200000006ff */
[----:B------:R-:W-:-:S06]  /*0db0*/  IMAD.MOV.U32 R6, RZ, RZ, R24 ;  /* 0x000000ffff067224 */ /* 0x000fcc00078e0018 */
[----:B------:R-:W0:Y:S01]  /*0dc0*/  LDC R49, c[0x0][0x610] ;  /* 0x00018400ff317b82 */ /* 0x000e220000000800 */
[----:B-1-3--:R-:W-:Y:S05]  /*0dd0*/  @!P0 BRA `(.L_x_7) ;  /* 0x0000000000288947 */ /* 0x00afea0003800000 */
[----:B------:R-:W1:Y:S02]  /*0de0*/  LDC R11, c[0x0][0x64c] ;  /* 0x00019300ff0b7b82 */ /* 0x000e640000000800 */
[----:B-1----:R-:W-:-:S05]  /*0df0*/  IADD3 R11, P0, R24, R11, RZ ;  /* 0x0000000b180b7210 */ /* 0x002fca0007f1e0ff */
        /* <DEDUP_REMOVED lines=8> */
.L_x_7:
[----:B----4-:R-:W-:Y:S01]  /*0e80*/  SHF.R.U64 R6, R6, R21, R7 ;  /* 0x0000001506067219 */ /* 0x010fe20000001207 */
[----:B--2---:R-:W-:Y:S01]  /*0e90*/  VIADD R7, R26, 0xffffffff ;  /* 0xffffffff1a077836 */ /* 0x004fe20000000000 */
[----:B------:R-:W-:Y:S01]  /*0ea0*/  LOP3.LUT R13, R32, R13, RZ, 0xc0, !PT ;  /* 0x0000000d200d7212 */ /* 0x000fe200078ec0ff */
[----:B------:R-:W-:Y:S02]  /*0eb0*/  IMAD.MOV R15, RZ, RZ, -R15 ;  /* 0x000000ffff0f7224 */ /* 0x000fe400078e0a0f */
[----:B------:R-:W-:Y:S02]  /*0ec0*/  IMAD.MOV R8, RZ, RZ, -R6 ;  /* 0x000000ffff087224 */ /* 0x000fe400078e0a06 */
[----:B------:R-:W-:Y:S01]  /*0ed0*/  IMAD R13, R12, R6, R13 ;  /* 0x000000060c0d7224 */ /* 0x000fe200078e020d */
[----:B------:R-:W-:Y:S01]  /*0ee0*/  LOP3.LUT R6, R22, R7, RZ, 0xc0, !PT ;  /* 0x0000000716067212 */ /* 0x000fe200078ec0ff */
[----:B------:R-:W-:Y:S02]  /*0ef0*/  @P3 IMAD R0, R20, R15, R5 ;  /* 0x0000000f14003224 */ /* 0x000fe400078e0205 */
[----:B0-----:R-:W-:-:S02]  /*0f00*/  IMAD R5, R8, R23, R24 ;  /* 0x0000001708057224 */ /* 0x001fc400078e0218 */
[----:B------:R-:W-:Y:S02]  /*0f10*/  IMAD R49, R13, R49, R0 ;  /* 0x000000310d317224 */ /* 0x000fe400078e0200 */
[----:B------:R-:W-:Y:S02]  /*0f20*/  IMAD R6, R5, R26, R6 ;  /* 0x0000001a05067224 */ /* 0x000fe400078e0206 */
[----:B------:R-:W-:Y:S02]  /*0f30*/  IMAD.MOV.U32 R0, RZ, RZ, 0x1 ;  /* 0x00000001ff007424 */ /* 0x000fe400078e00ff */
[----:B------:R-:W-:Y:S01]  /*0f40*/  IMAD.MOV.U32 R19, RZ, RZ, R25 ;  /* 0x000000ffff137224 */ /* 0x000fe200078e0019 */
[----:B------:R-:W-:Y:S02]  /*0f50*/  SEL R48, R6, R49, !P3 ;  /* 0x0000003106307207 */ /* 0x000fe40005800000 */
[----:B------:R-:W-:-:S07]  /*0f60*/  SEL R49, R49, R6, !P3 ;  /* 0x0000000631317207 */ /* 0x000fce0005800000 */
.L_x_5:
[----:B------:R-:W-:-:S08]  /*0f70*/  NOP ;  /* 0x0000000000007918 */ /* 0x000fd00000000000 */
[----:B------:R-:W0:Y:S02]  /*0f80*/  USETMAXREG.TRY_ALLOC.CTAPOOL UP0, 0xe8 ;  /* 0x000000e8000079c8 */ /* 0x000e240008000600 */
[----:B0-----:R-:W-:-:S13]  /*0f90*/  PLOP3.LUT P0, PT, PT, PT, UP0, 0x80, 0x0 ;  /* 0x000000000000781c */ /* 0x001fda0003f0f008 */
[----:B------:R-:W-:Y:S05]  /*0fa0*/  @!P0 BRA `(.L_x_5) ;  /* 0xfffffffc00f08947 */ /* 0x000fea000383ffff */
[----:B------:R-:W-:Y:S01]  /*0fb0*/  ULDC.64 UR4, c[0x0][0x598] ;  /* 0x0001660000047ab9 */ /* 0x000fe20000000a00 */
[----:B------:R-:W-:Y:S01]  /*0fc0*/  ULDC.64 UR38, c[0x0][0x208] ;  /* 0x0000820000267ab9 */ /* 0x000fe20000000a00 */
[----:B------:R-:W-:-:S04]  /*0fd0*/  ISETP.NE.U32.AND P0, PT, RZ, UR4, PT ;  /* 0x00000004ff007c0c */ /* 0x000fc8000bf05070 */
[----:B------:R-:W-:-:S13]  /*0fe0*/  ISETP.NE.AND.EX P0, PT, RZ, UR5, PT, P0 ;  /* 0x00000005ff007c0c */ /* 0x000fda000bf05300 */
[----:B------:R-:W-:Y:S05]  /*0ff0*/  @!P0 BRA `(.L_x_8) ;  /* 0x00000000001c8947 */ /* 0x000fea0003800000 */
[----:B------:R-:W0:Y:S02]  /*1000*/  LDC.64 R6, c[0x0][0x598] ;  /* 0x00016600ff067b82 */ /* 0x000e240000000a00 */
[----:B0-----:R-:W2:Y:S02]  /*1010*/  LDG.E.64 R6, desc[UR38][R6.64] ;  /* 0x0000002606067981 */ /* 0x001ea4000c1e1b00 */
[----:B--2---:R-:W-:-:S04]  /*1020*/  ISETP.NE.U32.AND P0, PT, R6, RZ, PT ;  /* 0x000000ff0600720c */ /* 0x004fc80003f05070 */
[----:B------:R-:W-:-:S13]  /*1030*/  ISETP.NE.AND.EX P0, PT, R7, RZ, PT, P0 ;  /* 0x000000ff0700720c */ /* 0x000fda0003f05300 */
[----:B------:R-:W-:Y:S05]  /*1040*/  @!P0 BRA `(.L_x_8) ;  /* 0x0000000000088947 */ /* 0x000fea0003800000 */
[----:B------:R0:W5:Y:S01]  /*1050*/  LD.E R40, desc[UR38][R6.64] ;  /* 0x0000002606287980 */ /* 0x000162000c101900 */
[----:B------:R-:W-:Y:S05]  /*1060*/  BRA `(.L_x_9) ;  /* 0x0000000000247947 */ /* 0x000fea0003800000 */
.L_x_8:
[----:B------:R-:W-:Y:S02]  /*1070*/  ULDC.64 UR4, c[0x0][0x588] ;  /* 0x0001620000047ab9 */ /* 0x000fe40000000a00 */
[----:B------:R-:W-:-:S04]  /*1080*/  ISETP.NE.U32.AND P0, PT, RZ, UR4, PT ;  /* 0x00000004ff007c0c */ /* 0x000fc8000bf05070 */
[----:B------:R-:W-:-:S13]  /*1090*/  ISETP.NE.AND.EX P0, PT, RZ, UR5, PT, P0 ;  /* 0x00000005ff007c0c */ /* 0x000fda000bf05300 */
[----:B------:R-:W-:Y:S05]  /*10a0*/  @!P0 BRA `(.L_x_10) ;  /* 0x00000000000c8947 */ /* 0x000fea0003800000 */
[----:B------:R-:W0:Y:S02]  /*10b0*/  LDC.64 R40, c[0x0][0x588] ;  /* 0x00016200ff287b82 */ /* 0x000e240000000a00 */
[----:B0-----:R1:W5:Y:S01]  /*10c0*/  LDG.E R40, desc[UR38][R40.64] ;  /* 0x0000002628287981 */ /* 0x001362000c1e1900 */
[----:B------:R-:W-:Y:S05]  /*10d0*/  BRA `(.L_x_9) ;  /* 0x0000000000087947 */ /* 0x000fea0003800000 */
.L_x_10:
[----:B------:R-:W-:Y:S02]  /*10e0*/  ULDC UR4, c[0x0][0x580] ;  /* 0x0001600000047ab9 */ /* 0x000fe40000000800 */
[----:B------:R-:W-:-:S07]  /*10f0*/  IMAD.U32 R40, RZ, RZ, UR4 ;  /* 0x00000004ff287e24 */ /* 0x000fce000f8e00ff */
.L_x_9:
[----:B------:R-:W-:Y:S02]  /*1100*/  ULDC.64 UR4, c[0x0][0x5a0] ;  /* 0x0001680000047ab9 */ /* 0x000fe40000000a00 */
[----:B------:R-:W-:-:S04]  /*1110*/  ISETP.NE.U32.AND P0, PT, RZ, UR4, PT ;  /* 0x00000004ff007c0c */ /* 0x000fc8000bf05070 */
[----:B------:R-:W-:-:S13]  /*1120*/  ISETP.NE.AND.EX P0, PT, RZ, UR5, PT, P0 ;  /* 0x00000005ff007c0c */ /* 0x000fda000bf05300 */
[----:B------:R-:W-:Y:S05]  /*1130*/  @!P0 BRA `(.L_x_11) ;  /* 0x00000000001c8947 */ /* 0x000fea0003800000 */
[----:B0-----:R-:W0:Y:S02]  /*1140*/  LDC.64 R6, c[0x0][0x5a0] ;  /* 0x00016800ff067b82 */ /* 0x001e240000000a00 */
[----:B0-----:R-:W2:Y:S02]  /*1150*/  LDG.E.64 R6, desc[UR38][R6.64] ;  /* 0x0000002606067981 */ /* 0x001ea4000c1e1b00 */
[----:B--2---:R-:W-:-:S04]  /*1160*/  ISETP.NE.U32.AND P0, PT, R6, RZ, PT ;  /* 0x000000ff0600720c */ /* 0x004fc80003f05070 */
[----:B------:R-:W-:-:S13]  /*1170*/  ISETP.NE.AND.EX P0, PT, R7, RZ, PT, P0 ;  /* 0x000000ff0700720c */ /* 0x000fda0003f05300 */
[----:B------:R-:W-:Y:S05]  /*1180*/  @!P0 BRA `(.L_x_11) ;  /* 0x0000000000088947 */ /* 0x000fea0003800000 */
[----:B-1----:R0:W5:Y:S01]  /*1190*/  LD.E R41, desc[UR38][R6.64] ;  /* 0x0000002606297980 */ /* 0x002162000c101900 */
[----:B------:R-:W-:Y:S05]  /*11a0*/  BRA `(.L_x_12) ;  /* 0x0000000000247947 */ /* 0x000fea0003800000 */
.L_x_11:
[----:B------:R-:W-:Y:S02]  /*11b0*/  ULDC.64 UR4, c[0x0][0x590] ;  /* 0x0001640000047ab9 */ /* 0x000fe40000000a00 */
[----:B------:R-:W-:-:S04]  /*11c0*/  ISETP.NE.U32.AND P0, PT, RZ, UR4, PT ;  /* 0x00000004ff007c0c */ /* 0x000fc8000bf05070 */
[----:B------:R-:W-:-:S13]  /*11d0*/  ISETP.NE.AND.EX P0, PT, RZ, UR5, PT, P0 ;  /* 0x00000005ff007c0c */ /* 0x000fda000bf05300 */
[----:B------:R-:W-:Y:S05]  /*11e0*/  @!P0 BRA `(.L_x_13) ;  /* 0x00000000000c8947 */ /* 0x000fea0003800000 */
[----:B0-----:R-:W1:Y:S02]  /*11f0*/  LDC.64 R6, c[0x0][0x590] ;  /* 0x00016400ff067b82 */ /* 0x001e640000000a00 */
[----:B-1----:R1:W5:Y:S01]  /*1200*/  LDG.E R41, desc[UR38][R6.64] ;  /* 0x0000002606297981 */ /* 0x002362000c1e1900 */
[----:B------:R-:W-:Y:S05]  /*1210*/  BRA `(.L_x_12) ;  /* 0x0000000000087947 */ /* 0x000fea0003800000 */
.L_x_13:
[----:B------:R-:W-:Y:S02]  /*1220*/  ULDC UR4, c[0x0][0x584] ;  /* 0x0001610000047ab9 */ /* 0x000fe40000000800 */
[----:B-1----:R-:W-:-:S07]  /*1230*/  IMAD.U32 R41, RZ, RZ, UR4 ;  /* 0x00000004ff297e24 */ /* 0x002fce000f8e00ff */
.L_x_12:
[----:B------:R-:W-:-:S13]  /*1240*/  LOP3.LUT P0, RZ, R0, 0xff, RZ, 0xc0, !PT ;  /* 0x000000ff00ff7812 */ /* 0x000fda000780c0ff */
[----:B------:R-:W-:Y:S05]  /*1250*/  @!P0 EXIT ;  /* 0x000000000000894d */ /* 0x000fea0003800000 */
[----:B01----:R-:W0:Y:S01]  /*1260*/  LDC.64 R6, c[0x0][0x5c8] ;  /* 0x00017200ff067b82 */ /* 0x003e220000000a00 */
[----:B------:R-:W-:Y:S01]  /*1270*/  ULDC.64 UR6, c[0x0][0x288] ;  /* 0x0000a20000067ab9 */ /* 0x000fe20000000a00 */
[----:B------:R-:W-:Y:S01]  /*1280*/  LOP3.LUT R14, R14, 0x1, RZ, 0xc0, !PT ;  /* 0x000000010e0e7812 */ /* 0x000fe200078ec0ff */
[----:B------:R-:W-:Y:S01]  /*1290*/  UIADD3 UR4, UR7, 0xf, URZ ;  /* 0x0000000f07047890 */ /* 0x000fe2000fffe03f */
[----:B------:R-:W-:Y:S01]  /*12a0*/  SHF.R.U32.HI R0, RZ, 0x2, R3 ;  /* 0x00000002ff007819 */ /* 0x000fe20000011603 */
[----:B------:R-:W-:Y:S01]  /*12b0*/  IMAD.U32 R9, RZ, RZ, UR6 ;  /* 0x00000006ff097e24 */ /* 0x000fe2000f8e00ff */
[----:B------:R-:W-:Y:S01]  /*12c0*/  SHF.R.U32.HI R4, RZ, 0x1, R4 ;  /* 0x00000001ff047819 */ /* 0x000fe20000011604 */
[----:B------:R-:W-:Y:S01]  /*12d0*/  USHF.R.S32.HI UR5, URZ, 0x1f, UR4 ;  /* 0x0000001f3f057899 */ /* 0x000fe20008011404 */
[----:B------:R-:W-:Y:S01]  /*12e0*/  IMAD.SHL.U32 R5, R14, 0x40, RZ ;  /* 0x000000400e057824 */ /* 0x000fe200078e00ff */
[----:B------:R-:W-:Y:S01]  /*12f0*/  LOP3.LUT R0, R0, 0x7, RZ, 0xc0, !PT ;  /* 0x0000000700007812 */ /* 0x000fe200078ec0ff */
[----:B------:R-:W-:Y:S01]  /*1300*/  IMAD.SHL.U32 R45, R3, 0x2, RZ ;  /* 0x00000002032d7824 */ /* 0x000fe200078e00ff */
[----:B------:R-:W-:Y:S01]  /*1310*/  ULEA.HI UR5, UR5, UR4, URZ, 0x4 ;  /* 0x0000000405057291 */ /* 0x000fe2000f8f203f */
[----:B------:R-:W-:Y:S01]  /*1320*/  LOP3.LUT R23, R4, 0x30, RZ, 0xc0, !PT ;  /* 0x0000003004177812 */ /* 0x000fe200078ec0ff */
[----:B------:R-:W-:Y:S01]  /*1330*/  UMOV UR40, URZ ;  /* 0x0000003f00287c82 */ /* 0x000fe20008000000 */
[--C-:B------:R-:W-:Y:S01]  /*1340*/  LOP3.LUT R22, R5, 0x40, R0.reuse, 0xe2, !PT ;  /* 0x0000004005167812 */ /* 0x100fe200078ee200 */
[----:B------:R-:W-:Y:S01]  /*1350*/  USHF.R.S32.HI UR43, URZ, 0x4, UR5 ;  /* 0x000000043f2b7899 */ /* 0x000fe20008011405 */
[-C--:B------:R-:W-:Y:S01]  /*1360*/  IADD3 R5, RZ, -R23.reuse, -R0 ;  /* 0x80000017ff057210 */ /* 0x080fe20007ffe800 */
[----:B------:R-:W-:Y:S01]  /*1370*/  ULDC UR4, c[0x0][0x284] ;  /* 0x0000a10000047ab9 */ /* 0x000fe20000000800 */
[C---:B------:R-:W-:Y:S01]  /*1380*/  LOP3.LUT R42, R3.reuse, 0x3, RZ, 0xc0, !PT ;  /* 0x00000003032a7812 */ /* 0x040fe200078ec0ff */
[----:B------:R-:W-:Y:S01]  /*1390*/  UISETP.LT.AND UP0, UPT, UR43, 0x1, UPT ;  /* 0x000000012b00788c */ /* 0x000fe2000bf01270 */
[----:B------:R-:W-:Y:S01]  /*13a0*/  LOP3.LUT R46, R3, 0x80, RZ, 0xc0, !PT ;  /* 0x00000080032e7812 */ /* 0x000fe200078ec0ff */
[----:B------:R-:W-:Y:S01]  /*13b0*/  IMAD R5, R14, -0x40, R5 ;  /* 0xffffffc00e057824 */ /* 0x000fe200078e0205 */
[----:B------:R-:W-:Y:S01]  /*13c0*/  LOP3.LUT R22, R22, R23, RZ, 0xfc, !PT ;  /* 0x0000001716167212 */ /* 0x000fe200078efcff */
[----:B------:R-:W-:Y:S01]  /*13d0*/  USEL UR44, UR43, 0x1, UP0 ;  /* 0x000000012b2c7887 */ /* 0x000fe20008000000 */
[----:B------:R-:W-:Y:S01]  /*13e0*/  IMAD R42, R42, -0x2, R9 ;  /* 0xfffffffe2a2a7824 */ /* 0x000fe200078e0209 */
[C---:B0-----:R-:W-:Y:S01]  /*13f0*/  SHF.L.U64.HI R44, R6.reuse, 0x3, R7 ;  /* 0x00000003062c7819 */ /* 0x041fe20000010207 */
[----:B------:R-:W-:Y:S01]  /*1400*/  IMAD.SHL.U32 R43, R6, 0x8, RZ ;  /* 0x00000008062b7824 */ /* 0x000fe200078e00ff */
[----:B------:R-:W-:Y:S01]  /*1410*/  LOP3.LUT R62, R18, 0x1, RZ, 0xfc, !PT ;  /* 0x00000001123e7812 */ /* 0x000fe200078efcff */
[----:B------:R-:W-:Y:S01]  /*1420*/  VIADD R47, R5, UR4 ;  /* 0x00000004052f7c36 */ /* 0x000fe20008000000 */
[----:B------:R-:W-:Y:S01]  /*1430*/  SHF.R.U32.HI R46, RZ, 0x7, R46 ;  /* 0x00000007ff2e7819 */ /* 0x000fe2000001162e */
[----:B------:R-:W-:Y:S01]  /*1440*/  IMAD.MOV.U32 R23, RZ, RZ, RZ ;  /* 0x000000ffff177224 */ /* 0x000fe200078e00ff */
[----:B------:R-:W-:Y:S01]  /*1450*/  UIADD3 UR44, UR43, -UR44, URZ ;  /* 0x8000002c2b2c7290 */ /* 0x000fe2000fffe03f */
[----:B------:R-:W-:-:S11]  /*1460*/  UMOV UR41, URZ ;  /* 0x0000003f00297c82 */ /* 0x000fd60008000000 */
.L_x_61:
[----:B0-----:R-:W0:Y:S01]  /*1470*/  SHFL.IDX PT, R0, R46, RZ, 0x1f ;  /* 0x00001fff2e007589 */ /* 0x001e2200000e0000 */
[----:B-1----:R-:W1:Y:S01]  /*1480*/  S2UR UR7, SR_CgaCtaId ;  /* 0x00000000000779c3 */ /* 0x002e620000008800 */
[----:B------:R-:W-:Y:S01]  /*1490*/  UMOV UR6, 0x400 ;  /* 0x0000040000067882 */ /* 0x000fe20000000000 */
[----:B0-----:R-:W-:Y:S01]  /*14a0*/  R2UR UR4, R0 ;  /* 0x00000000000472ca */ /* 0x001fe200000e0000 */
[----:B-1----:R-:W-:-:S12]  /*14b0*/  ULEA UR46, UR7, UR6, 0x18 ;  /* 0x00000006072e7291 */ /* 0x002fd8000f8ec03f */
[----:B------:R-:W-:-:S04]  /*14c0*/  ULEA.HI UR5, UR4, UR4, URZ, 0x1 ;  /* 0x0000000404057291 */ /* 0x000fc8000f8f083f */
[----:B------:R-:W-:-:S04]  /*14d0*/  ULOP3.LUT UR5, UR5, 0x1ffffe, URZ, 0xc0, !UPT ;  /* 0x001ffffe05057892 */ /* 0x000fc8000f8ec03f */
[----:B------:R-:W-:-:S03]  /*14e0*/  UIADD3 UR5, UR4, -UR5, URZ ;  /* 0x8000000504057290 */ /* 0x000fc6000fffe03f */
[----:B------:R-:W-:Y:S01]  /*14f0*/  ULDC UR4, c[0x0][0x28c] ;  /* 0x0000a30000047ab9 */ /* 0x000fe20000000800 */
[----:B------:R-:W-:Y:S01]  /*1500*/  ULEA UR5, UR5, UR46, 0xb ;  /* 0x0000002e05057291 */ /* 0x000fe2000f8e583f */
[----:B------:R-:W-:-:S03]  /*1510*/  ISETP.LT.AND P0, PT, RZ, UR4, PT ;  /* 0x00000004ff007c0c */ /* 0x000fc6000bf01270 */
[----:B------:R-:W-:-:S04]  /*1520*/  UIADD3 UR5, UR5, 0x280, URZ ;  /* 0x0000028005057890 */ /* 0x000fc8000fffe03f */
[----:B------:R-:W-:-:S04]  /*1530*/  USHF.R.U32.HI UR5, URZ, 0x4, UR5 ;  /* 0x000000043f057899 */ /* 0x000fc80008011605 */
[----:B------:R-:W-:-:S04]  /*1540*/  ULOP3.LUT UR5, UR5, 0x3fff, URZ, 0xc0, !UPT ;  /* 0x00003fff05057892 */ /* 0x000fc8000f8ec03f */
[----:B------:R-:W-:Y:S01]  /*1550*/  ULOP3.LUT UR45, UR5, 0x10000, URZ, 0xfc, !UPT ;  /* 0x00010000052d7892 */ /* 0x000fe2000f8efc3f */
[----:B--2345:R-:W-:Y:S11]  /*1560*/  @P0 BRA `(.L_x_14) ;  /* 0x0000000000400947 */ /* 0x03cff60003800000 */
[----:B------:R-:W-:Y:S01]  /*1570*/  MOV R0, 0x0 ;  /* 0x0000000000007802 */ /* 0x000fe20000000f00 */
[----:B------:R-:W-:Y:S01]  /*1580*/  ULDC.64 UR4, c[0x4][0x68] ;  /* 0x01001a0000047ab9 */ /* 0x000fe20000000a00 */
[----:B------:R-:W-:Y:S01]  /*1590*/  ULDC.64 UR6, c[0x4][0x8] ;  /* 0x0100020000067ab9 */ /* 0x000fe20000000a00 */
[----:B------:R-:W-:Y:S01]  /*15a0*/  IMAD.U32 R4, RZ, RZ, UR4 ;  /* 0x00000004ff047e24 */ /* 0x000fe2000f8e00ff */
[----:B------:R0:W1:Y:S01]  /*15b0*/  LDC.64 R14, c[0x4][R0] ;  /* 0x01000000000e7b82 */ /* 0x0000620000000a00 */
[----:B------:R-:W-:Y:S01]  /*15c0*/  IMAD.U32 R5, RZ, RZ, UR5 ;  /* 0x00000005ff057e24 */ /* 0x000fe2000f8e00ff */
[----:B------:R-:W-:Y:S01]  /*15d0*/  ULDC.64 UR4, c[0x4][0x70] ;  /* 0x01001c0000047ab9 */ /* 0x000fe20000000a00 */
[----:B------:R-:W-:Y:S02]  /*15e0*/  IMAD.U32 R10, RZ, RZ, UR6 ;  /* 0x00000006ff0a7e24 */ /* 0x000fe4000f8e00ff */
[----:B------:R-:W-:Y:S02]  /*15f0*/  IMAD.U32 R6, RZ, RZ, UR4 ;  /* 0x00000004ff067e24 */ /* 0x000fe4000f8e00ff */
[----:B------:R-:W-:-:S02]  /*1600*/  IMAD.U32 R7, RZ, RZ, UR5 ;  /* 0x00000005ff077e24 */ /* 0x000fc4000f8e00ff */
[----:B------:R-:W-:Y:S02]  /*1610*/  IMAD.U32 R11, RZ, RZ, UR7 ;  /* 0x00000007ff0b7e24 */ /* 0x000fe4000f8e00ff */
[----:B------:R-:W-:Y:S02]  /*1620*/  IMAD.MOV.U32 R8, RZ, RZ, 0x1e1 ;  /* 0x000001e1ff087424 */ /* 0x000fe400078e00ff */
[----:B------:R-:W-:Y:S02]  /*1630*/  IMAD.MOV.U32 R12, RZ, RZ, 0x1 ;  /* 0x00000001ff0c7424 */ /* 0x000fe400078e00ff */
[----:B0-----:R-:W-:-:S07]  /*1640*/  IMAD.MOV.U32 R13, RZ, RZ, RZ ;  /* 0x000000ffff0d7224 */ /* 0x001fce00078e00ff */
[----:B------:R-:W-:-:S07]  /*1650*/  LEPC R20, `(.L_x_14) ;  /* 0x000000001014794e */ /* 0x000fce0000000000 */
[----:B-1---5:R-:W-:Y:S05]  /*1660*/  CALL.ABS.NOINC R14 ;  /* 0x000000000e007343 */ /* 0x022fea0003c00000 */
.L_x_14:
[----:B------:R-:W-:-:S13]  /*1670*/  ISETP.NE.AND P0, PT, R62, 0x3, PT ;  /* 0x000000033e00780c */ /* 0x000fda0003f05270 */
[----:B------:R-:W-:Y:S05]  /*1680*/  @!P0 BRA `(.L_x_15) ;  /* 0x0000000000048947 */ /* 0x000fea0003800000 */
[----:B------:R-:W-:Y:S01]  /*1690*/  BPT.TRAP 0x1 ;  /* 0x000000040000795c */ /* 0x000fe20000300000 */
.L_x_15:
[----:B------:R-:W-:Y:S02]  /*16a0*/  IMAD.U32 R3, RZ, RZ, UR41 ;  /* 0x00000029ff037e24 */ /* 0x000fe4000f8e00ff */
[----:B------:R-:W-:-:S03]  /*16b0*/  IMAD.U32 R0, RZ, RZ, UR40 ;  /* 0x00000028ff007e24 */ /* 0x000fc6000f8e00ff */
[----:B------:R-:W-:Y:S02]  /*16c0*/  LEA R3, R3, UR46, 0x3 ;  /* 0x0000002e03037c11 */ /* 0x000fe4000f8e18ff */
[----:B------:R-:W-:-:S04]  /*16d0*/  SHF.L.U32 R0, R0, 0x1f, RZ ;  /* 0x0000001f00007819 */ /* 0x000fc800000006ff */
[----:B------:R0:W1:Y:S01]  /*16e0*/  SYNCS.PHASECHK.TRANS64.TRYWAIT P1, [R3+URZ], R0 ;  /* 0x00000000030075a7 */ /* 0x000062000802017f */
[----:B------:R-:W-:Y:S05]  /*16f0*/  @!P0 BRA `(.L_x_16) ;  /* 0x0000000000048947 */ /* 0x000fea0003800000 */
[----:B------:R-:W-:Y:S01]  /*1700*/  BPT.TRAP 0x1 ;  /* 0x000000040000795c */ /* 0x000fe20000300000 */
.L_x_16:
[----:B------:R-:W-:-:S05]  /*1710*/  IMAD.U32 R4, RZ, RZ, UR44 ;  /* 0x0000002cff047e24 */ /* 0x000fca000f8e00ff */
[----:B------:R-:W-:Y:S01]  /*1720*/  ISETP.GE.AND P2, PT, R4, 0x1, PT ;  /* 0x000000010400780c */ /* 0x000fe20003f46270 */
[----:B-1----:R-:W-:-:S12]  /*1730*/  @P1 BRA `(.L_x_17) ;  /* 0x0000000000081947 */ /* 0x002fd80003800000 */
[----:B------:R-:W1:Y:S02]  /*1740*/  SYNCS.PHASECHK.TRANS64.TRYWAIT P1, [R3+URZ], R0 ;  /* 0x00000000030075a7 */ /* 0x000e64000802017f */
[----:B-1----:R-:W-:Y:S05]  /*1750*/  @!P1 BRA `(.L_x_18) ;  /* 0x0000004400789947 */ /* 0x002fea0003800000 */
.L_x_17:
[----:B------:R-:W-:Y:S05]  /*1760*/  WARPSYNC.ALL ;  /* 0x0000000000007948 */ /* 0x000fea0003800000 */
[----:B------:R-:W-:Y:S01]  /*1770*/  UIADD3 UR4, UR46, 0x34280, URZ ;  /* 0x000342802e047890 */ /* 0x000fe2000fffe03f */
[----:B------:R-:W-:Y:S01]  /*1780*/  WARPGROUP.ARRIVE ;  /* 0x00000000000079c5 */ /* 0x000fe20000000000 */
[----:B------:R-:W-:Y:S01]  /*1790*/  UMOV UR5, 0xc0000010 ;  /* 0xc000001000057882 */ /* 0x000fe20000000000 */
[----:B------:R-:W-:Y:S01]  /*17a0*/  UMOV UR7, 0xc0000010 ;  /* 0xc000001000077882 */ /* 0x000fe20000000000 */
[----:B------:R-:W-:-:S04]  /*17b0*/  USHF.R.U32.HI UR4, URZ, 0x4, UR4 ;  /* 0x000000043f047899 */ /* 0x000fc80008011604 */
[----:B------:R-:W-:-:S04]  /*17c0*/  ULOP3.LUT UR4, UR4, 0x3fff, URZ, 0xc0, !UPT ;  /* 0x00003fff04047892 */ /* 0x000fc8000f8ec03f */
[----:B------:R-:W-:Y:S02]  /*17d0*/  ULOP3.LUT UR11, UR4, 0x10000, URZ, 0xfc, !UPT ;  /* 0x00010000040b7892 */ /* 0x000fe4000f8efc3f */
[----:B------:R-:W-:Y:S02]  /*17e0*/  ULEA UR4, UR41, UR45, 0x9 ;  /* 0x0000002d29047291 */ /* 0x000fe4000f8e483f */
[----:B------:R-:W-:Y:S02]  /*17f0*/  ULEA UR6, UR41, UR11, 0x5 ;  /* 0x0000000b29067291 */ /* 0x000fe4000f8e283f */
[----:B------:R-:W-:-:S07]  /*1800*/  UIADD3 UR8, UR4, 0x100, URZ ;  /* 0x0000010004087890 */ /* 0x000fce000fffe03f */
[----:B------:R-:W-:Y:S01]  /*1810*/  HGMMA.64x16x16.F32.BF16 R32, gdesc[UR4], RZ, !UPT, gsb0 ;  /* 0x00200000042079f0 */ /* 0x000fe2000c0018ff */
[----:B------:R-:W-:Y:S01]  /*1820*/  UMOV UR4, UR8 ;  /* 0x0000000800047c82 */ /* 0x000fe20008000000 */
[----:B------:R-:W-:Y:S01]  /*1830*/  UMOV UR5, 0xc0000010 ;  /* 0xc000001000057882 */ /* 0x000fe20000000000 */
[----:B------:R-:W-:Y:S02]  /*1840*/  WARPGROUP.DEPBAR.LE gsb0, 0x0 ;  /* 0x00008000000079c5 */ /* 0x000fe40000010000 */
[----:B------:R-:W-:-:S06]  /*1850*/  WARPGROUP.ARRIVE ;  /* 0x00000000000079c5 */ /* 0x000fcc0000000000 */
[----:B------:R-:W-:Y:S03]  /*1860*/  HGMMA.64x16x16.F32.BF16 R24, gdesc[UR4], RZ, !UPT, gsb0 ;  /* 0x00200000041879f0 */ /* 0x000fe6000c0018ff */
[----:B------:R-:W-:Y:S02]  /*1870*/  WARPGROUP.DEPBAR.LE gsb0, 0x0 ;  /* 0x00008000000079c5 */ /* 0x000fe40000010000 */
[----:B------:R-:W-:Y:S05]  /*1880*/  @!P2 BRA `(.L_x_19) ;  /* 0x0000000000d8a947 */ /* 0x000fea0003800000 */
[----:B------:R-:W-:Y:S01]  /*1890*/  UIADD3 UR4, UR41, 0x1, URZ ;  /* 0x0000000129047890 */ /* 0x000fe2000fffe03f */
[----:B01----:R-:W-:Y:S01]  /*18a0*/  IMAD.U32 R0, RZ, RZ, UR44 ;  /* 0x0000002cff007e24 */ /* 0x003fe2000f8e00ff */
[----:B------:R-:W-:Y:S02]  /*18b0*/  UMOV UR9, UR41 ;  /* 0x0000002900097c82 */ /* 0x000fe40008000000 */
[----:B------:R-:W-:-:S04]  /*18c0*/  UISETP.NE.AND UP0, UPT, UR4, 0x1a, UPT ;  /* 0x0000001a0400788c */ /* 0x000fc8000bf05270 */
[----:B------:R-:W-:Y:S02]  /*18d0*/  USEL UR5, URZ, 0x1, UP0 ;  /* 0x000000013f057887 */ /* 0x000fe40008000000 */
[----:B------:R-:W-:Y:S02]  /*18e0*/  USEL UR8, UR4, URZ, UP0 ;  /* 0x0000003f04087287 */ /* 0x000fe40008000000 */
[----:B------:R-:W-:-:S06]  /*18f0*/  ULOP3.LUT UR5, UR40, UR5, URZ, 0x3c, !UPT ;  /* 0x0000000528057292 */ /* 0x000fcc000f8e3c3f */
[----:B------:R-:W-:-:S07]  /*1900*/  IMAD.U32 R5, RZ, RZ, UR5 ;  /* 0x00000005ff057e24 */ /* 0x000fce000f8e00ff */
.L_x_26:
[----:B01----:R-:W-:Y:S05]  /*1910*/  @!P0 BRA `(.L_x_20) ;  /* 0x0000000000048947 */ /* 0x003fea0003800000 */
[----:B------:R-:W-:Y:S01]  /*1920*/  BPT.TRAP 0x1 ;  /* 0x000000040000795c */ /* 0x000fe20000300000 */
.L_x_20:
[----:B------:R-:W0:Y:S01]  /*1930*/  S2UR UR5, SR_CgaCtaId ;  /* 0x00000000000579c3 */ /* 0x000e220000008800 */
[----:B------:R-:W-:Y:S01]  /*1940*/  UMOV UR4, 0x400 ;  /* 0x0000040000047882 */ /* 0x000fe20000000000 */
[----:B------:R-:W-:Y:S01]  /*1950*/  SHF.L.U32 R3, R5, 0x1f, RZ ;  /* 0x0000001f05037819 */ /* 0x000fe200000006ff */
[----:B0-----:R-:W-:-:S04]  /*1960*/  ULEA UR12, UR5, UR4, 0x18 ;  /* 0x00000004050c7291 */ /* 0x001fc8000f8ec03f */
[----:B------:R-:W-:-:S09]  /*1970*/  ULEA UR4, UR8, UR12, 0x3 ;  /* 0x0000000c08047291 */ /* 0x000fd2000f8e183f */
[----:B------:R0:W1:Y:S01]  /*1980*/  SYNCS.PHASECHK.TRANS64.TRYWAIT P1, [UR4], R3 ;  /* 0x00000003ff0075a7 */ /* 0x0000620008020144 */
[----:B------:R-:W-:Y:S05]  /*1990*/  @!P0 BRA `(.L_x_21) ;  /* 0x0000000000048947 */ /* 0x000fea0003800000 */
[----:B------:R-:W-:Y:S01]  /*19a0*/  BPT.TRAP 0x1 ;  /* 0x000000040000795c */ /* 0x000fe20000300000 */
.L_x_21:
[----:B-1----:R-:W-:Y:S05]  /*19b0*/  @P1 BRA `(.L_x_22) ;  /* 0x0000000000081947 */ /* 0x002fea0003800000 */
[----:B------:R-:W1:Y:S02]  /*19c0*/  SYNCS.PHASECHK.TRANS64.TRYWAIT P1, [UR4], R3 ;  /* 0x00000003ff0075a7 */ /* 0x000e640008020144 */
[----:B-1----:R-:W-:Y:S05]  /*19d0*/  @!P1 BRA `(.L_x_23) ;  /* 0x0000004000ec9947 */ /* 0x002fea0003800000 */
.L_x_22:
[----:B------:R-:W-:Y:S01]  /*19e0*/  ULEA UR6, UR8, UR11, 0x5 ;  /* 0x0000000b08067291 */ /* 0x000fe2000f8e283f */
[----:B------:R-:W-:Y:S01]  /*19f0*/  WARPGROUP.ARRIVE ;  /* 0x00000000000079c5 */ /* 0x000fe20000000000 */
[----:B------:R-:W-:Y:S01]  /*1a00*/  ULEA UR4, UR8, UR45, 0x9 ;  /* 0x0000002d08047291 */ /* 0x000fe2000f8e483f */
[----:B------:R-:W-:Y:S01]  /*1a10*/  UMOV UR7, 0xc0000010 ;  /* 0xc000001000077882 */ /* 0x000fe20000000000 */
[----:B------:R-:W-:Y:S02]  /*1a20*/  UMOV UR5, 0xc0000010 ;  /* 0xc000001000057882 */ /* 0x000fe40000000000 */
[----:B------:R-:W-:-:S05]  /*1a30*/  UIADD3 UR10, UR4, 0x100, URZ ;  /* 0x00000100040a7890 */ /* 0x000fca000fffe03f */
[----:B------:R-:W-:Y:S01]  /*1a40*/  HGMMA.64x16x16.F32.BF16 R32, gdesc[UR4], R32, gsb0 ;  /* 0x00200000042079f0 */ /* 0x000fe20008001820 */
[----:B------:R-:W-:Y:S01]  /*1a50*/  UMOV UR5, 0xc0000010 ;  /* 0xc000001000057882 */ /* 0x000fe20000000000 */
[----:B------:R-:W-:Y:S01]  /*1a60*/  UMOV UR4, UR10 ;  /* 0x0000000a00047c82 */ /* 0x000fe20008000000 */
[----:B------:R-:W-:Y:S02]  /*1a70*/  WARPGROUP.DEPBAR.LE gsb0, 0x0 ;  /* 0x00008000000079c5 */ /* 0x000fe40000010000 */
[----:B------:R-:W-:-:S06]  /*1a80*/  WARPGROUP.ARRIVE ;  /* 0x00000000000079c5 */ /* 0x000fcc0000000000 */
[----:B------:R-:W-:Y:S03]  /*1a90*/  HGMMA.64x16x16.F32.BF16 R24, gdesc[UR4], R24, gsb0 ;  /* 0x00200000041879f0 */ /* 0x000fe60008001818 */
[----:B------:R-:W-:Y:S02]  /*1aa0*/  WARPGROUP.DEPBAR.LE gsb0, 0x0 ;  /* 0x00008000000079c5 */ /* 0x000fe40000010000 */
[----:B------:R-:W-:Y:S05]  /*1ab0*/  @!P0 BRA `(.L_x_24) ;  /* 0x0000000000048947 */ /* 0x000fea0003800000 */
[----:B------:R-:W-:Y:S01]  /*1ac0*/  BPT.TRAP 0x1 ;  /* 0x000000040000795c */ /* 0x000fe20000300000 */
.L_x_24:
[----:B------:R-:W-:Y:S01]  /*1ad0*/  ULEA UR4, UR9, UR12, 0x3 ;  /* 0x0000000c09047291 */ /* 0x000fe2000f8e183f */
[----:B------:R-:W-:-:S03]  /*1ae0*/  ISETP.GT.U32.AND P1, PT, R18, 0x1, PT ;  /* 0x000000011200780c */ /* 0x000fc60003f24070 */
[----:B------:R-:W-:-:S04]  /*1af0*/  UIADD3 UR4, UR4, 0xd0, URZ ;  /* 0x000000d004047890 */ /* 0x000fc8000fffe03f */
[----:B------:R-:W-:-:S09]  /*1b00*/  UPRMT UR4, URZ, 0x654, UR4 ;  /* 0x000006543f047896 */ /* 0x000fd20008000004 */
[----:B------:R-:W-:Y:S01]  /*1b10*/  SYNCS.ARRIVE.TRANS64.RED.A1T0 RZ, [UR4], RZ ;  /* 0x000000ffffff79a7 */ /* 0x000fe20008100404 */
[----:B------:R-:W-:Y:S05]  /*1b20*/  @P1 BRA `(.L_x_25) ;  /* 0x0000000000041947 */ /* 0x000fea0003800000 */
[----:B------:R-:W-:Y:S01]  /*1b30*/  BPT.TRAP 0x1 ;  /* 0x000000040000795c */ /* 0x000fe20000300000 */
.L_x_25:
[----:B------:R-:W-:Y:S01]  /*1b40*/  UIADD3 UR8, UR8, 0x1, URZ ;  /* 0x0000000108087890 */ /* 0x000fe2000fffe03f */
[C---:B------:R-:W-:Y:S01]  /*1b50*/  ISETP.GT.AND P1, PT, R0.reuse, 0x1, PT ;  /* 0x000000010000780c */ /* 0x040fe20003f24270 */
[----:B------:R-:W-:Y:S01]  /*1b60*/  UIADD3 UR9, UR9, 0x1, URZ ;  /* 0x0000000109097890 */ /* 0x000fe2000fffe03f */
[----:B------:R-:W-:Y:S01]  /*1b70*/  VIADD R0, R0, 0xffffffff ;  /* 0xffffffff00007836 */ /* 0x000fe20000000000 */
[----:B------:R-:W-:Y:S02]  /*1b80*/  UISETP.NE.AND UP0, UPT, UR8, 0x1a, UPT ;  /* 0x0000001a0800788c */ /* 0x000fe4000bf05270 */
[----:B------:R-:W-:Y:S02]  /*1b90*/  UISETP.NE.AND UP1, UPT, UR9, 0x1a, UPT ;  /* 0x0000001a0900788c */ /* 0x000fe4000bf25270 */
[----:B------:R-:W-:Y:S02]  /*1ba0*/  USEL UR4, URZ, 0x1, UP0 ;  /* 0x000000013f047887 */ /* 0x000fe40008000000 */
[----:B------:R-:W-:-:S02]  /*1bb0*/  USEL UR8, UR8, URZ, UP0 ;  /* 0x0000003f08087287 */ /* 0x000fc40008000000 */
[----:B------:R-:W-:Y:S02]  /*1bc0*/  USEL UR9, UR9, URZ, UP1 ;  /* 0x0000003f09097287 */ /* 0x000fe40008800000 */
[----:B------:R-:W-:Y:S01]  /*1bd0*/  LOP3.LUT R5, R5, UR4, RZ, 0x3c, !PT ;  /* 0x0000000405057c12 */ /* 0x000fe2000f8e3cff */
[----:B------:R-:W-:Y:S09]  /*1be0*/  @P1 BRA `(.L_x_26) ;  /* 0xfffffffc00481947 */ /* 0x000ff2000383ffff */
.L_x_19:
[----:B01----:R-:W0:Y:S02]  /*1bf0*/  LDC R0, c[0x0][0x28c] ;  /* 0x0000a300ff007b82 */ /* 0x003e240000000800 */
[----:B0-----:R-:W-:-:S13]  /*1c00*/  ISETP.GE.AND P1, PT, R0, 0x1, PT ;  /* 0x000000010000780c */ /* 0x001fda0003f26270 */
[----:B------:R-:W-:Y:S05]  /*1c10*/  @!P1 BRA `(.L_x_27) ;  /* 0x0000000000409947 */ /* 0x000fea0003800000 */
[----:B------:R-:W-:Y:S05]  /*1c20*/  @!P0 BRA `(.L_x_28) ;  /* 0x0000000000048947 */ /* 0x000fea0003800000 */
[----:B------:R-:W-:Y:S01]  /*1c30*/  BPT.TRAP 0x1 ;  /* 0x000000040000795c */ /* 0x000fe20000300000 */
.L_x_28:
[----:B------:R-:W0:Y:S01]  /*1c40*/  S2UR UR7, SR_CgaCtaId ;  /* 0x00000000000779c3 */ /* 0x000e220000008800 */
[----:B------:R-:W-:Y:S01]  /*1c50*/  UIADD3 UR6, UR44, UR41, URZ ;  /* 0x000000292c067290 */ /* 0x000fe2000fffe03f */
[----:B------:R-:W-:-:S03]  /*1c60*/  ISETP.GT.U32.AND P0, PT, R18, 0x1, PT ;  /* 0x000000011200780c */ /* 0x000fc60003f04070 */
[----:B------:R-:W-:-:S04]  /*1c70*/  UIMAD.WIDE.U32 UR4, UR6, 0x4ec4ec4f, URZ ;  /* 0x4ec4ec4f060478a5 */ /* 0x000fc8000f8e003f */
[----:B------:R-:W-:-:S03]  /*1c80*/  USHF.R.U32.HI UR4, URZ, 0x3, UR5 ;  /* 0x000000033f047899 */ /* 0x000fc60008011605 */
[----:B------:R-:W-:Y:S01]  /*1c90*/  UMOV UR5, 0x400 ;  /* 0x0000040000057882 */ /* 0x000fe20000000000 */
[----:B------:R-:W-:Y:S02]  /*1ca0*/  UIMAD UR6, UR4, -0x1a, UR6 ;  /* 0xffffffe6040678a4 */ /* 0x000fe4000f8e0206 */
[----:B0-----:R-:W-:-:S04]  /*1cb0*/  ULEA UR5, UR7, UR5, 0x18 ;  /* 0x0000000507057291 */ /* 0x001fc8000f8ec03f */
[----:B------:R-:W-:-:S04]  /*1cc0*/  ULEA UR6, UR6, UR5, 0x3 ;  /* 0x0000000506067291 */ /* 0x000fc8000f8e183f */
[----:B------:R-:W-:-:S04]  /*1cd0*/  UIADD3 UR6, UR6, 0xd0, URZ ;  /* 0x000000d006067890 */ /* 0x000fc8000fffe03f */
[----:B------:R-:W-:-:S09]  /*1ce0*/  UPRMT UR6, URZ, 0x654, UR6 ;  /* 0x000006543f067896 */ /* 0x000fd20008000006 */
[----:B------:R-:W-:Y:S01]  /*1cf0*/  SYNCS.ARRIVE.TRANS64.RED.A1T0 RZ, [UR6], RZ ;  /* 0x000000ffffff79a7 */ /* 0x000fe20008100406 */
[----:B------:R-:W-:Y:S05]  /*1d00*/  @P0 BRA `(.L_x_27) ;  /* 0x0000000000040947 */ /* 0x000fea0003800000 */
[----:B------:R-:W-:Y:S01]  /*1d10*/  BPT.TRAP 0x1 ;  /* 0x000000040000795c */ /* 0x000fe20000300000 */
.L_x_27:
[----:B------:R-:W-:Y:S01]  /*1d20*/  IMAD.SHL.U32 R48, R48, 0x10, RZ ;  /* 0x0000001030307824 */ /* 0x000fe200078e00ff */
[----:B------:R-:W-:Y:S01]  /*1d30*/  UIADD3 UR41, UR43, UR41, URZ ;  /* 0x000000292b297290 */ /* 0x000fe2000fffe03f */
[----:B------:R-:W-:Y:S01]  /*1d40*/  IMAD.SHL.U32 R10, R49, 0x100, RZ ;  /* 0x00000100310a7824 */ /* 0x000fe200078e00ff */
[----:B------:R-:W-:Y:S01]  /*1d50*/  ULDC UR7, c[0x0][0x288] ;  /* 0x0000a20000077ab9 */ /* 0x000fe20000000800 */
[----:B------:R-:W-:Y:S01]  /*1d60*/  ULDC UR10, c[0x0][0x284] ;  /* 0x0000a100000a7ab9 */ /* 0x000fe20000000800 */
[----:B------:R-:W-:Y:S01]  /*1d70*/  UISETP.GT.U32.AND UP0, UPT, UR41, 0x19, UPT ;  /* 0x000000192900788c */ /* 0x000fe2000bf04070 */
[----:B------:R-:W-:Y:S01]  /*1d80*/  ISETP.GE.AND P0, PT, R48, UR7, PT ;  /* 0x0000000730007c0c */ /* 0x000fe2000bf06270 */
[----:B------:R-:W-:Y:S01]  /*1d90*/  UISETP.GE.U32.AND UP1, UPT, UR43, 0x1a, UPT ;  /* 0x0000001a2b00788c */ /* 0x000fe2000bf26070 */
[----:B------:R-:W-:Y:S01]  /*1da0*/  SHF.R.S32.HI R15, RZ, 0x1f, R19 ;  /* 0x0000001fff0f7819 */ /* 0x000fe20000011413 */
[----:B------:R-:W-:Y:S01]  /*1db0*/  UISETP.LT.U32.AND UP0, UPT, UR43, 0x1a, UP0 ;  /* 0x0000001a2b00788c */ /* 0x000fe20008701070 */
[----:B------:R-:W-:Y:S01]  /*1dc0*/  ISETP.GE.OR P0, PT, R10, UR10, P0 ;  /* 0x0000000a0a007c0c */ /* 0x000fe20008706670 */
[----:B------:R-:W-:Y:S01]  /*1dd0*/  UIMAD.WIDE.U32 UR4, UR41, 0x4ec4ec4f, URZ ;  /* 0x4ec4ec4f290478a5 */ /* 0x000fe2000f8e003f */
[----:B------:R-:W-:Y:S01]  /*1de0*/  LOP3.LUT R6, R48, 0x6, R45, 0xf8, !PT ;  /* 0x0000000630067812 */ /* 0x000fe200078ef82d */
[----:B------:R-:W-:Y:S01]  /*1df0*/  USEL UR6, URZ, 0x1, !UP0 ;  /* 0x000000013f067887 */ /* 0x000fe2000c000000 */
[----:B------:R-:W-:-:S02]  /*1e00*/  ULDC.64 UR8, c[0x0][0x5d0] ;  /* 0x0001740000087ab9 */ /* 0x000fc40000000a00 */
[----:B------:R-:W-:Y:S01]  /*1e10*/  SHF.R.S32.HI R7, RZ, 0x1f, R6 ;  /* 0x0000001fff077819 */ /* 0x000fe20000011406 */
[----:B------:R-:W-:Y:S01]  /*1e20*/  IMAD R0, R15, UR8, RZ ;  /* 0x000000080f007c24 */ /* 0x000fe2000f8e02ff */
[----:B------:R-:W-:Y:S02]  /*1e30*/  USHF.R.U32.HI UR4, URZ, 0x3, UR5 ;  /* 0x000000033f047899 */ /* 0x000fe40008011605 */
[----:B------:R-:W-:Y:S01]  /*1e40*/  ULOP3.LUT UR40, UR40, UR6, URZ, 0x3c, !UPT ;  /* 0x0000000628287292 */ /* 0x000fe2000f8e3c3f */
[C---:B------:R-:W-:Y:S01]  /*1e50*/  IMAD R3, R19.reuse, UR9, R0 ;  /* 0x0000000913037c24 */ /* 0x040fe2000f8e0200 */
[----:B------:R-:W-:Y:S01]  /*1e60*/  UIMAD UR41, UR4, -0x1a, UR41 ;  /* 0xffffffe6042978a4 */ /* 0x000fe2000f8e0229 */
[----:B------:R-:W-:Y:S01]  /*1e70*/  IMAD.WIDE.U32 R4, R19, UR8, R6 ;  /* 0x0000000813047c25 */ /* 0x000fe2000f8e0006 */
[----:B------:R-:W-:-:S03]  /*1e80*/  @UP1 ULOP3.LUT UR40, UR40, 0x1, UR4, 0x78, !UPT ;  /* 0x0000000128281892 */ /* 0x000fc6000f8e7804 */
[----:B------:R-:W-:Y:S02]  /*1e90*/  IMAD.IADD R5, R5, 0x1, R3 ;  /* 0x0000000105057824 */ /* 0x000fe400078e0203 */
[----:B------:R-:W-:Y:S01]  /*1ea0*/  IMAD.MOV.U32 R0, RZ, RZ, -0x1 ;  /* 0xffffffffff007424 */ /* 0x000fe200078e00ff */
[----:B------:R-:W-:Y:S06]  /*1eb0*/  @P0 BRA `(.L_x_29) ;  /* 0x0000001400700947 */ /* 0x000fec0003800000 */
[----:B------:R-:W0:Y:S01]  /*1ec0*/  LDC.64 R8, c[0x0][0x5c8] ;  /* 0x00017200ff087b82 */ /* 0x000e220000000a00 */
[----:B-----5:R-:W-:Y:S01]  /*1ed0*/  FSETP.NEU.AND P1, PT, R41, RZ, PT ;  /* 0x000000ff2900720b */ /* 0x020fe20003f2d000 */
[----:B------:R-:W-:Y:S01]  /*1ee0*/  IMAD.WIDE R12, R49, 0x100, R22 ;  /* 0x00000100310c7825 */ /* 0x000fe200078e0216 */
[----:B------:R-:W-:Y:S03]  /*1ef0*/  BSSY B0, `(.L_x_29) ;  /* 0x0000158000007945 */ /* 0x000fe60003800000 */
[----:B------:R-:W-:Y:S02]  /*1f00*/  IMAD.IADD R64, R47, 0x1, -R10 ;  /* 0x000000012f407824 */ /* 0x000fe400078e0a0a */
[----:B------:R-:W-:-:S03]  /*1f10*/  IMAD.IADD R3, R42, 0x1, -R48 ;  /* 0x000000012a037824 */ /* 0x000fc600078e0a30 */
[----:B------:R-:W-:-:S04]  /*1f20*/  ISETP.GT.AND P2, PT, R64, RZ, PT ;  /* 0x000000ff4000720c */ /* 0x000fc80003f44270 */
[----:B------:R-:W-:Y:S01]  /*1f30*/  ISETP.GT.AND P0, PT, R3, RZ, P2 ;  /* 0x000000ff0300720c */ /* 0x000fe20001704270 */
[-C--:B0-----:R-:W-:Y:S02]  /*1f40*/  IMAD R10, R13, R8.reuse, RZ ;  /* 0x000000080d0a7224 */ /* 0x081fe400078e02ff */
[----:B------:R-:W-:-:S04]  /*1f50*/  IMAD.WIDE.U32 R54, R12, R8, R4 ;  /* 0x000000080c367225 */ /* 0x000fc800078e0004 */
[----:B------:R-:W-:-:S04]  /*1f60*/  IMAD R5, R12, R9, R10 ;  /* 0x000000090c057224 */ /* 0x000fc800078e020a */
[----:B------:R-:W-:Y:S01]  /*1f70*/  IMAD.IADD R57, R55, 0x1, R5 ;  /* 0x0000000137397824 */ /* 0x000fe200078e0205 */
[----:B------:R-:W-:Y:S06]  /*1f80*/  @!P1 BRA `(.L_x_30) ;  /* 0x0000000c00dc9947 */ /* 0x000fec0003800000 */
[----:B------:R-:W0:Y:S01]  /*1f90*/  LDC.64 R10, c[0x0][0x5b8] ;  /* 0x00016e00ff0a7b82 */ /* 0x000e220000000a00 */
[----:B------:R-:W-:-:S07]  /*1fa0*/  ULDC.64 UR4, c[0x0][0x5c0] ;  /* 0x0001700000047ab9 */ /* 0x000fce0000000a00 */
[----:B------:R-:W1:Y:S08]  /*1fb0*/  LDC.64 R20, c[0x0][0x5b0] ;  /* 0x00016c00ff147b82 */ /* 0x000e700000000a00 */
[----:B------:R-:W2:Y:S01]  /*1fc0*/  LDC.64 R4, c[0x0][0x5a8] ;  /* 0x00016a00ff047b82 */ /* 0x000ea20000000a00 */
[-C--:B0-----:R-:W-:Y:S02]  /*1fd0*/  IMAD R14, R15, R10.reuse, RZ ;  /* 0x0000000a0f0e7224 */ /* 0x081fe400078e02ff */
[----:B------:R-:W-:-:S04]  /*1fe0*/  IMAD.WIDE.U32 R48, R19, R10, R6 ;  /* 0x0000000a13307225 */ /* 0x000fc800078e0006 */
[----:B------:R-:W-:Y:S02]  /*1ff0*/  IMAD R69, R19, R11, R14 ;  /* 0x0000000b13457224 */ /* 0x000fe400078e020e */
[-C--:B-1----:R-:W-:Y:S02]  /*2000*/  IMAD R11, R13, R20.reuse, RZ ;  /* 0x000000140d0b7224 */ /* 0x082fe400078e02ff */
[----:B------:R-:W-:Y:S02]  /*2010*/  IMAD.IADD R15, R49, 0x1, R69 ;  /* 0x00000001310f7824 */ /* 0x000fe400078e0245 */
[----:B------:R-:W-:Y:S02]  /*2020*/  IMAD.MOV.U32 R14, RZ, RZ, R48 ;  /* 0x000000ffff0e7224 */ /* 0x000fe400078e0030 */
[C---:B------:R-:W-:Y:S02]  /*2030*/  IMAD R71, R12.reuse, R21, R11 ;  /* 0x000000150c477224 */ /* 0x040fe400078e020b */
[----:B------:R-:W-:-:S04]  /*2040*/  IMAD.WIDE.U32 R50, R12, R20, R14 ;  /* 0x000000140c327225 */ /* 0x000fc800078e000e */
[----:B------:R-:W-:Y:S01]  /*2050*/  IMAD.IADD R11, R51, 0x1, R71 ;  /* 0x00000001330b7824 */ /* 0x000fe200078e0247 */
[----:B--2---:R-:W-:-:S04]  /*2060*/  LEA R52, P1, R50, R4, 0x1 ;  /* 0x0000000432347211 */ /* 0x004fc800078208ff */
[----:B------:R-:W-:-:S05]  /*2070*/  LEA.HI.X R53, R50, R5, R11, 0x1, P1 ;  /* 0x0000000532357211 */ /* 0x000fca00008f0c0b */
[----:B------:R-:W2:Y:S01]  /*2080*/  @P0 LDG.E.LTC128B.U16 R11, desc[UR38][R52.64] ;  /* 0x00000026340b0981 */ /* 0x000ea2000c1e1520 */
[----:B------:R-:W-:Y:S01]  /*2090*/  IMAD.WIDE.U32 R50, R12, R20, R6 ;  /* 0x000000140c327225 */ /* 0x000fe200078e0006 */
[----:B------:R-:W-:Y:S03]  /*20a0*/  BSSY B1, `(.L_x_31) ;  /* 0x0000013000017945 */ /* 0x000fe60003800000 */
[----:B------:R-:W-:Y:S02]  /*20b0*/  IMAD.IADD R51, R71, 0x1, R51 ;  /* 0x0000000147337824 */ /* 0x000fe400078e0233 */
[----:B------:R-:W-:-:S04]  /*20c0*/  IMAD.WIDE.U32 R50, R19, R10, R50 ;  /* 0x0000000a13327225 */ /* 0x000fc800078e0032 */
[----:B--2---:R-:W-:-:S04]  /*20d0*/  IMAD.U32 R56, R11, 0x10000, RZ ;  /* 0x000100000b387824 */ /* 0x004fc800078e00ff */
[----:B------:R-:W-:Y:S01]  /*20e0*/  FMUL R55, R56, R41 ;  /* 0x0000002938377220 */ /* 0x000fe20000400000 */
[----:B------:R-:W-:-:S03]  /*20f0*/  LEA R56, P1, R54, UR4, 0x1 ;  /* 0x0000000436387c11 */ /* 0x000fc6000f8208ff */
[----:B------:R-:W-:Y:S01]  /*2100*/  FFMA R55, R32, R40, R55 ;  /* 0x0000002820377223 */ /* 0x000fe20000000037 */
[----:B------:R-:W-:Y:S01]  /*2110*/  LEA.HI.X R57, R54, UR5, R57, 0x1, P1 ;  /* 0x0000000536397c11 */ /* 0x000fe200088f0c39 */
[--C-:B------:R-:W-:Y:S01]  /*2120*/  IMAD.IADD R32, R69, 0x1, R51.reuse ;  /* 0x0000000145207824 */ /* 0x100fe200078e0233 */
[----:B------:R-:W-:Y:S02]  /*2130*/  ISETP.GT.AND P1, PT, R3, 0x1, P2 ;  /* 0x000000010300780c */ /* 0x000fe40001724270 */
[----:B------:R-:W-:Y:S02]  /*2140*/  F2FP.BF16.F32.PACK_AB R55, RZ, R55 ;  /* 0x00000037ff37723e */ /* 0x000fe400000010ff */
[C---:B------:R-:W-:Y:S02]  /*2150*/  LEA R54, P3, R50.reuse, R4, 0x1 ;  /* 0x0000000432367211 */ /* 0x040fe400078608ff */
[----:B------:R-:W-:Y:S02]  /*2160*/  PRMT R51, R55, 0x7610, R51 ;  /* 0x0000761037337816 */ /* 0x000fe40000000033 */
[----:B------:R-:W-:Y:S01]  /*2170*/  LEA.HI.X R55, R50, R5, R32, 0x1, P3 ;  /* 0x0000000532377211 */ /* 0x000fe200018f0c20 */
[----:B------:R-:W-:-:S02]  /*2180*/  IMAD.SHL.U32 R50, R20, 0x8, RZ ;  /* 0x0000000814327824 */ /* 0x000fc400078e00ff */
[----:B------:R0:W-:Y:S02]  /*2190*/  @P0 STG.E.U16 desc[UR38][R56.64], R51 ;  /* 0x0000003338000986 */ /* 0x0001e4000c101526 */
[----:B0-----:R-:W-:Y:S01]  /*21a0*/  SHF.L.U64.HI R51, R20, 0x3, R21 ;  /* 0x0000000314337819 */ /* 0x001fe20000010215 */
[----:B------:R-:W-:Y:S06]  /*21b0*/  @!P1 BRA `(.L_x_32) ;  /* 0x0000000000049947 */ /* 0x000fec0003800000 */
[----:B------:R0:W5:Y:S02]  /*21c0*/  LDG.E.LTC128B.U16 R11, desc[UR38][R54.64+0x2] ;  /* 0x00000226360b7981 */ /* 0x000164000c1e1520 */
.L_x_32:
[----:B------:R-:W-:Y:S05]  /*21d0*/  BSYNC B1 ;  /* 0x0000000000017941 */ /* 0x000fea0003800000 */
.L_x_31:
[C---:B-----5:R-:W-:Y:S01]  /*21e0*/  IMAD.U32 R32, R11.reuse, 0x10000, RZ ;  /* 0x000100000b207824 */ /* 0x060fe200078e00ff */
[----:B------:R-:W-:Y:S01]  /*21f0*/  ISETP.GT.AND P0, PT, R64, 0x8, PT ;  /* 0x000000084000780c */ /* 0x000fe20003f04270 */
[----:B------:R-:W-:Y:S01]  /*2200*/  IMAD.WIDE.U32 R58, R12, R20, R50 ;  /* 0x000000140c3a7225 */ /* 0x000fe200078e0032 */
[----:B------:R-:W-:-:S03]  /*2210*/  PRMT R63, R11, 0x7610, R63 ;  /* 0x000076100b3f7816 */ /* 0x000fc6000000003f */
[----:B------:R-:W-:Y:S01]  /*2220*/  FMUL R32, R32, R41 ;  /* 0x0000002920207220 */ /* 0x000fe20000400000 */
[----:B------:R-:W-:Y:S01]  /*2230*/  ISETP.GT.AND P3, PT, R3, RZ, P0 ;  /* 0x000000ff0300720c */ /* 0x000fe20000764270 */
[----:B------:R-:W-:Y:S01]  /*2240*/  IMAD.IADD R73, R71, 0x1, R59 ;  /* 0x0000000147497824 */ /* 0x000fe200078e023b */
[----:B------:R-:W-:Y:S01]  /*2250*/  IADD3 R52, P4, R48, R58, RZ ;  /* 0x0000003a30347210 */ /* 0x000fe20007f9e0ff */
[----:B------:R-:W-:-:S04]  /*2260*/  FFMA R33, R33, R40, R32 ;  /* 0x0000002821217223 */ /* 0x000fc80000000020 */
[----:B------:R-:W-:Y:S01]  /*2270*/  IMAD.X R53, R73, 0x1, R15, P4 ;  /* 0x0000000149357824 */ /* 0x000fe200020e060f */
[C---:B------:R-:W-:Y:S02]  /*2280*/  LEA R32, P4, R52.reuse, R4, 0x1 ;  /* 0x0000000434207211 */ /* 0x040fe400078808ff */
[----:B------:R-:W-:Y:S02]  /*2290*/  F2FP.BF16.F32.PACK_AB R60, RZ, R33 ;  /* 0x00000021ff3c723e */ /* 0x000fe400000010ff */
[--C-:B------:R-:W-:Y:S02]  /*22a0*/  LEA.HI.X R33, R52, R5, R53.reuse, 0x1, P4 ;  /* 0x0000000534217211 */ /* 0x100fe400020f0c35 */
[----:B------:R-:W-:-:S05]  /*22b0*/  PRMT R53, R60, 0x7610, R53 ;  /* 0x000076103c357816 */ /* 0x000fca0000000035 */
[----:B------:R1:W-:Y:S04]  /*22c0*/  @P1 STG.E.U16 desc[UR38][R56.64+0x2], R53 ;  /* 0x0000023538001986 */ /* 0x0003e8000c101526 */
[----:B------:R2:W3:Y:S01]  /*22d0*/  @P3 LDG.E.LTC128B.U16 R63, desc[UR38][R32.64] ;  /* 0x00000026203f3981 */ /* 0x0004e2000c1e1520 */
[C---:B------:R-:W-:Y:S01]  /*22e0*/  IMAD.SHL.U32 R65, R43.reuse, 0x2, RZ ;  /* 0x000000022b417824 */ /* 0x040fe200078e00ff */
[----:B------:R-:W-:Y:S01]  /*22f0*/  SHF.L.U64.HI R67, R43, 0x1, R44 ;  /* 0x000000012b437819 */ /* 0x000fe2000001022c */
[----:B------:R-:W-:Y:S01]  /*2300*/  BSSY B1, `(.L_x_33) ;  /* 0x0000011000017945 */ /* 0x000fe20003800000 */
[----:B------:R-:W-:-:S05]  /*2310*/  IADD3 R52, P1, R6, R58, RZ ;  /* 0x0000003a06347210 */ /* 0x000fca0007f3e0ff */
[----:B-1----:R-:W-:Y:S01]  /*2320*/  IMAD.X R53, R7, 0x1, R73, P1 ;  /* 0x0000000107357824 */ /* 0x002fe200008e0649 */
[----:B------:R-:W-:Y:S01]  /*2330*/  ISETP.GT.AND P1, PT, R3, 0x1, P0 ;  /* 0x000000010300780c */ /* 0x000fe20000724270 */
[----:B------:R-:W-:-:S03]  /*2340*/  IMAD.WIDE.U32 R52, R19, R10, R52 ;  /* 0x0000000a13347225 */ /* 0x000fc600078e0034 */
[----:B--2---:R-:W-:Y:S01]  /*2350*/  LEA R32, P5, R52, R4, 0x1 ;  /* 0x0000000434207211 */ /* 0x004fe200078a08ff */
[----:B---3--:R-:W-:-:S04]  /*2360*/  IMAD.U32 R60, R63, 0x10000, RZ ;  /* 0x000100003f3c7824 */ /* 0x008fc800078e00ff */
[----:B------:R-:W-:Y:S01]  /*2370*/  FMUL R11, R60, R41 ;  /* 0x000000293c0b7220 */ /* 0x000fe20000400000 */
[----:B------:R-:W-:-:S03]  /*2380*/  IADD3 R60, P4, R65, R56, RZ ;  /* 0x00000038413c7210 */ /* 0x000fc60007f9e0ff */
[----:B------:R-:W-:Y:S01]  /*2390*/  FFMA R11, R34, R40, R11 ;  /* 0x00000028220b7223 */ /* 0x000fe2000000000b */
[----:B------:R-:W-:Y:S02]  /*23a0*/  IMAD.IADD R34, R69, 0x1, R53 ;  /* 0x0000000145227824 */ /* 0x000fe400078e0235 */
[----:B------:R-:W-:Y:S02]  /*23b0*/  IMAD.X R61, R67, 0x1, R57, P4 ;  /* 0x00000001433d7824 */ /* 0x000fe400020e0639 */
[----:B------:R-:W-:Y:S02]  /*23c0*/  F2FP.BF16.F32.PACK_AB R11, RZ, R11 ;  /* 0x0000000bff0b723e */ /* 0x000fe400000010ff */
[----:B------:R-:W-:-:S03]  /*23d0*/  LEA.HI.X R33, R52, R5, R34, 0x1, P5 ;  /* 0x0000000534217211 */ /* 0x000fc600028f0c22 */
[----:B------:R1:W-:Y:S01]  /*23e0*/  @P3 STG.E.U16 desc[UR38][R60.64], R11 ;  /* 0x0000000b3c003986 */ /* 0x0003e2000c101526 */
[----:B------:R-:W-:Y:S05]  /*23f0*/  @!P1 BRA `(.L_x_34) ;  /* 0x0000000000049947 */ /* 0x000fea0003800000 */
[----:B------:R2:W5:Y:S02]  /*2400*/  LDG.E.LTC128B.U16 R63, desc[UR38][R32.64+0x2] ;  /* 0x00000226203f7981 */ /* 0x000564000c1e1520 */
.L_x_34:
[----:B------:R-:W-:Y:S05]  /*2410*/  BSYNC B1 ;  /* 0x0000000000017941 */ /* 0x000fea0003800000 */
.L_x_33:
[----:B-----5:R-:W-:Y:S01]  /*2420*/  IMAD.U32 R34, R63, 0x10000, RZ ;  /* 0x000100003f227824 */ /* 0x020fe200078e00ff */
[----:B------:R-:W-:Y:S01]  /*2430*/  ISETP.GT.AND P3, PT, R3, 0x8, P2 ;  /* 0x000000080300780c */ /* 0x000fe20001764270 */
[----:B------:R-:W-:Y:S02]  /*2440*/  BSSY B1, `(.L_x_35) ;  /* 0x0000007000017945 */ /* 0x000fe40003800000 */
[----:B------:R-:W-:-:S04]  /*2450*/  FMUL R34, R34, R41 ;  /* 0x0000002922227220 */ /* 0x000fc80000400000 */
[----:B------:R-:W-:-:S05]  /*2460*/  FFMA R34, R35, R40, R34 ;  /* 0x0000002823227223 */ /* 0x000fca0000000022 */
[----:B------:R-:W-:-:S05]  /*2470*/  F2FP.BF16.F32.PACK_AB R34, RZ, R34 ;  /* 0x00000022ff22723e */ /* 0x000fca00000010ff */
[----:B------:R3:W-:Y:S01]  /*2480*/  @P1 STG.E.U16 desc[UR38][R60.64+0x2], R34 ;  /* 0x000002223c001986 */ /* 0x0007e2000c101526 */
[----:B------:R-:W-:Y:S05]  /*2490*/  @!P3 BRA `(.L_x_36) ;  /* 0x000000000004b947 */ /* 0x000fea0003800000 */
[----:B------:R4:W5:Y:S02]  /*24a0*/  LDG.E.LTC128B.U16 R63, desc[UR38][R54.64+0x10] ;  /* 0x00001026363f7981 */ /* 0x000964000c1e1520 */
.L_x_36:
[----:B------:R-:W-:Y:S05]  /*24b0*/  BSYNC B1 ;  /* 0x0000000000017941 */ /* 0x000fea0003800000 */
.L_x_35:
[----:B---3-5:R-:W-:Y:S01]  /*24c0*/  IMAD.U32 R34, R63, 0x10000, RZ ;  /* 0x000100003f227824 */ /* 0x028fe200078e00ff */
[----:B------:R-:W-:Y:S01]  /*24d0*/  ISETP.GT.AND P2, PT, R3, 0x9, P2 ;  /* 0x000000090300780c */ /* 0x000fe20001744270 */
[----:B------:R-:W-:Y:S02]  /*24e0*/  BSSY B1, `(.L_x_37) ;  /* 0x0000007000017945 */ /* 0x000fe40003800000 */
[----:B-1----:R-:W-:-:S04]  /*24f0*/  FMUL R11, R34, R41 ;  /* 0x00000029220b7220 */ /* 0x002fc80000400000 */
[----:B------:R-:W-:-:S05]  /*2500*/  FFMA R11, R36, R40, R11 ;  /* 0x00000028240b7223 */ /* 0x000fca000000000b */
[----:B------:R-:W-:-:S05]  /*2510*/  F2FP.BF16.F32.PACK_AB R11, RZ, R11 ;  /* 0x0000000bff0b723e */ /* 0x000fca00000010ff */
[----:B------:R1:W-:Y:S01]  /*2520*/  @P3 STG.E.U16 desc[UR38][R56.64+0x10], R11 ;  /* 0x0000100b38003986 */ /* 0x0003e2000c101526 */
[----:B------:R-:W-:Y:S05]  /*2530*/  @!P2 BRA `(.L_x_38) ;  /* 0x000000000004a947 */ /* 0x000fea0003800000 */
[----:B------:R3:W5:Y:S02]  /*2540*/  LDG.E.LTC128B.U16 R63, desc[UR38][R54.64+0x12] ;  /* 0x00001226363f7981 */ /* 0x000764000c1e1520 */
.L_x_38:
[----:B------:R-:W-:Y:S05]  /*2550*/  BSYNC B1 ;  /* 0x0000000000017941 */ /* 0x000fea0003800000 */
.L_x_37:
        /* <DEDUP_REMOVED lines=9> */
.L_x_40:
[----:B------:R-:W-:Y:S05]  /*25f0*/  BSYNC B1 ;  /* 0x0000000000017941 */ /* 0x000fea0003800000 */
.L_x_39:
[----:B0----5:R-:W-:Y:S01]  /*2600*/  IMAD.U32 R34, R63, 0x10000, RZ ;  /* 0x000100003f227824 */ /* 0x021fe200078e00ff */
        /* <DEDUP_REMOVED lines=8> */
.L_x_42:
[----:B------:R-:W-:Y:S05]  /*2690*/  BSYNC B1 ;  /* 0x0000000000017941 */ /* 0x000fea0003800000 */
.L_x_41:
[----:B-12---:R-:W-:Y:S01]  /*26a0*/  IMAD.MOV.U32 R32, RZ, RZ, R58 ;  /* 0x000000ffff207224 */ /* 0x006fe200078e003a */
[----:B------:R-:W-:Y:S01]  /*26b0*/  ISETP.GT.AND P0, PT, R64, 0x80, PT ;  /* 0x000000804000780c */ /* 0x000fe20003f04270 */
[----:B------:R-:W-:Y:S02]  /*26c0*/  IMAD.MOV.U32 R33, RZ, RZ, R73 ;  /* 0x000000ffff217224 */ /* 0x000fe400078e0049 */
[----:B-----5:R-:W-:Y:S01]  /*26d0*/  IMAD.U32 R34, R63, 0x10000, RZ ;  /* 0x000100003f227824 */ /* 0x020fe200078e00ff */
[----:B------:R-:W-:Y:S01]  /*26e0*/  ISETP.GT.AND P2, PT, R3, RZ, P0 ;  /* 0x000000ff0300720c */ /* 0x000fe20000744270 */
[----:B------:R-:W-:-:S04]  /*26f0*/  IMAD.WIDE.U32 R52, R20, 0x78, R32 ;  /* 0x0000007814347825 */ /* 0x000fc800078e0020 */
[----:B------:R-:W-:Y:S01]  /*2700*/  FMUL R34, R34, R41 ;  /* 0x0000002922227220 */ /* 0x000fe20000400000 */
[----:B------:R-:W-:Y:S01]  /*2710*/  IMAD R21, R21, 0x78, RZ ;  /* 0x0000007815157824 */ /* 0x000fe200078e02ff */
[----:B0-----:R-:W-:Y:S02]  /*2720*/  IADD3 R11, P3, R48, R52, RZ ;  /* 0x00000034300b7210 */ /* 0x001fe40007f7e0ff */
[----:B------:R-:W-:Y:S01]  /*2730*/  FFMA R34, R39, R40, R34 ;  /* 0x0000002827227223 */ /* 0x000fe20000000022 */
[----:B------:R-:W-:-:S04]  /*2740*/  IMAD.IADD R57, R53, 0x1, R21 ;  /* 0x0000000135397824 */ /* 0x000fc800078e0215 */
[----:B------:R-:W-:Y:S01]  /*2750*/  F2FP.BF16.F32.PACK_AB R34, RZ, R34 ;  /* 0x00000022ff22723e */ /* 0x000fe200000010ff */
[----:B------:R-:W-:Y:S01]  /*2760*/  IMAD.X R36, R57, 0x1, R15, P3 ;  /* 0x0000000139247824 */ /* 0x000fe200018e060f */
[C---:B------:R-:W-:Y:S02]  /*2770*/  LEA R32, P3, R11.reuse, R4, 0x1 ;  /* 0x000000040b207211 */ /* 0x040fe400078608ff */
[----:B------:R-:W-:Y:S02]  /*2780*/  PRMT R35, R34, 0x7610, R35 ;  /* 0x0000761022237816 */ /* 0x000fe40000000023 */
[----:B------:R-:W-:-:S03]  /*2790*/  LEA.HI.X R33, R11, R5, R36, 0x1, P3 ;  /* 0x000000050b217211 */ /* 0x000fc600018f0c24 */
[----:B------:R0:W-:Y:S04]  /*27a0*/  @P1 STG.E.U16 desc[UR38][R60.64+0x12], R35 ;  /* 0x000012233c001986 */ /* 0x0001e8000c101526 */
[----:B------:R1:W2:Y:S01]  /*27b0*/  @P2 LDG.E.LTC128B.U16 R63, desc[UR38][R32.64] ;  /* 0x00000026203f2981 */ /* 0x0002a2000c1e1520 */
[----:B---34-:R-:W-:Y:S01]  /*27c0*/  IMAD R55, R9, 0xf0, RZ ;  /* 0x000000f009377824 */ /* 0x018fe200078e02ff */
[----:B------:R-:W-:Y:S01]  /*27d0*/  ISETP.GT.AND P3, PT, R3, 0x1, P0 ;  /* 0x000000010300780c */ /* 0x000fe20000764270 */
[----:B------:R-:W-:Y:S01]  /*27e0*/  BSSY B1, `(.L_x_43) ;  /* 0x0000015000017945 */ /* 0x000fe20003800000 */
[----:B0-----:R-:W-:-:S04]  /*27f0*/  IMAD.WIDE.U32 R34, R20, 0x78, R50 ;  /* 0x0000007814227825 */ /* 0x001fc800078e0032 */
[----:B------:R-:W-:Y:S01]  /*2800*/  IMAD.IADD R35, R21, 0x1, R35 ;  /* 0x0000000115237824 */ /* 0x000fe200078e0223 */
[----:B-1----:R-:W-:Y:S01]  /*2810*/  IADD3 R32, P4, R50, R34, RZ ;  /* 0x0000002232207210 */ /* 0x002fe20007f9e0ff */
[----:B------:R-:W-:-:S04]  /*2820*/  IMAD.WIDE.U32 R60, R8, 0xf0, R60 ;  /* 0x000000f0083c7825 */ /* 0x000fc800078e003c */
[----:B------:R-:W-:-:S04]  /*2830*/  IMAD.WIDE.U32 R36, R12, R20, R34 ;  /* 0x000000140c247225 */ /* 0x000fc800078e0022 */
[----:B------:R-:W-:Y:S01]  /*2840*/  IMAD.IADD R9, R61, 0x1, R55 ;  /* 0x000000013d097824 */ /* 0x000fe200078e0237 */
[----:B------:R-:W-:-:S04]  /*2850*/  IADD3 R36, P1, R6, R36, RZ ;  /* 0x0000002406247210 */ /* 0x000fc80007f3e0ff */
[----:B------:R-:W-:-:S03]  /*2860*/  IADD3.X R37, R7, R71, R37, P1, !PT ;  /* 0x0000004707257210 */ /* 0x000fc60000ffe425 */
[----:B------:R-:W-:-:S04]  /*2870*/  IMAD.WIDE.U32 R36, R19, R10, R36 ;  /* 0x0000000a13247225 */ /* 0x000fc800078e0024 */
[----:B------:R-:W-:Y:S02]  /*2880*/  IMAD.IADD R8, R69, 0x1, R37 ;  /* 0x0000000145087824 */ /* 0x000fe400078e0225 */
[----:B--2---:R-:W-:-:S04]  /*2890*/  IMAD.U32 R38, R63, 0x10000, RZ ;  /* 0x000100003f267824 */ /* 0x004fc800078e00ff */
[----:B------:R-:W-:Y:S01]  /*28a0*/  FMUL R11, R38, R41 ;  /* 0x00000029260b7220 */ /* 0x000fe20000400000 */
[----:B------:R-:W-:-:S03]  /*28b0*/  LEA R38, P1, R36, R4, 0x1 ;  /* 0x0000000424267211 */ /* 0x000fc600078208ff */
[----:B------:R-:W-:Y:S01]  /*28c0*/  FFMA R11, R24, R40, R11 ;  /* 0x00000028180b7223 */ /* 0x000fe2000000000b */
[----:B------:R-:W-:Y:S01]  /*28d0*/  LEA.HI.X R39, R36, R5, R8, 0x1, P1 ;  /* 0x0000000524277211 */ /* 0x000fe200008f0c08 */
[----:B------:R-:W-:-:S03]  /*28e0*/  @P2 IMAD.MOV.U32 R8, RZ, RZ, R60 ;  /* 0x000000ffff082224 */ /* 0x000fc600078e003c */
[----:B------:R-:W-:-:S05]  /*28f0*/  F2FP.BF16.F32.PACK_AB R11, RZ, R11 ;  /* 0x0000000bff0b723e */ /* 0x000fca00000010ff */
[----:B------:R0:W-:Y:S01]  /*2900*/  @P2 STG.E.U16 desc[UR38][R8.64], R11 ;  /* 0x0000000b08002986 */ /* 0x0001e2000c101526 */
[----:B------:R-:W-:Y:S05]  /*2910*/  @!P3 BRA `(.L_x_44) ;  /* 0x000000000004b947 */ /* 0x000fea0003800000 */
[----:B------:R1:W5:Y:S02]  /*2920*/  LDG.E.LTC128B.U16 R63, desc[UR38][R38.64+0x2] ;  /* 0x00000226263f7981 */ /* 0x000364000c1e1520 */
.L_x_44:
[----:B------:R-:W-:Y:S05]  /*2930*/  BSYNC B1 ;  /* 0x0000000000017941 */ /* 0x000fea0003800000 */
.L_x_43:
[----:B-----5:R-:W-:Y:S01]  /*2940*/  IMAD.U32 R14, R63, 0x10000, RZ ;  /* 0x000100003f0e7824 */ /* 0x020fe200078e00ff */
[----:B------:R-:W-:Y:S01]  /*2950*/  ISETP.GT.AND P1, PT, R64, 0x88, PT ;  /* 0x000000884000780c */ /* 0x000fe20003f24270 */
[----:B------:R-:W-:Y:S01]  /*2960*/  @P3 IMAD.MOV.U32 R24, RZ, RZ, R60 ;  /* 0x000000ffff183224 */ /* 0x000fe200078e003c */
[----:B------:R-:W-:Y:S01]  /*2970*/  BSSY B1, `(.L_x_45) ;  /* 0x0000010000017945 */ /* 0x000fe20003800000 */
[----:B------:R-:W-:Y:S01]  /*2980*/  FMUL R14, R14, R41 ;  /* 0x000000290e0e7220 */ /* 0x000fe20000400000 */
[----:B------:R-:W-:Y:S01]  /*2990*/  IMAD.X R33, R35, 0x1, R51, P4 ;  /* 0x0000000123217824 */ /* 0x000fe200020e0633 */
[----:B------:R-:W-:Y:S02]  /*29a0*/  IADD3 R48, P2, P4, R48, R52, R50 ;  /* 0x0000003430307210 */ /* 0x000fe40007c5e032 */
[----:B------:R-:W-:Y:S01]  /*29b0*/  FFMA R14, R25, R40, R14 ;  /* 0x00000028190e7223 */ /* 0x000fe2000000000e */
[----:B------:R-:W-:Y:S01]  /*29c0*/  @P3 IMAD.MOV.U32 R25, RZ, RZ, R9 ;  /* 0x000000ffff193224 */ /* 0x000fe200078e0009 */
[----:B------:R-:W-:Y:S01]  /*29d0*/  IADD3.X R15, R15, R57, R51, P2, P4 ;  /* 0x000000390f0f7210 */ /* 0x000fe200017e8433 */
[----:B------:R-:W-:Y:S01]  /*29e0*/  IMAD.WIDE.U32 R20, R12, R20, R32 ;  /* 0x000000140c147225 */ /* 0x000fe200078e0020 */
[----:B------:R-:W-:-:S02]  /*29f0*/  ISETP.GT.AND P2, PT, R3, RZ, P1 ;  /* 0x000000ff0300720c */ /* 0x000fc40000f44270 */
[----:B0-----:R-:W-:Y:S02]  /*2a00*/  F2FP.BF16.F32.PACK_AB R11, RZ, R14 ;  /* 0x0000000eff0b723e */ /* 0x001fe400000010ff */
[----:B------:R-:W-:Y:S02]  /*2a10*/  LEA R12, P4, R48, R4, 0x1 ;  /* 0x00000004300c7211 */ /* 0x000fe400078808ff */
[----:B------:R-:W-:Y:S01]  /*2a20*/  IADD3 R14, P5, R6, R20, RZ ;  /* 0x00000014060e7210 */ /* 0x000fe20007fbe0ff */
[----:B------:R0:W-:Y:S01]  /*2a30*/  @P3 STG.E.U16 desc[UR38][R24.64+0x2], R11 ;  /* 0x0000020b18003986 */ /* 0x0001e2000c101526 */
[----:B------:R-:W-:-:S05]  /*2a40*/  LEA.HI.X R13, R48, R5, R15, 0x1, P4 ;  /* 0x00000005300d7211 */ /* 0x000fca00020f0c0f */
[----:B------:R-:W-:Y:S06]  /*2a50*/  @!P2 BRA `(.L_x_46) ;  /* 0x000000000004a947 */ /* 0x000fec0003800000 */
[----:B------:R2:W5:Y:S02]  /*2a60*/  LDG.E.LTC128B.U16 R63, desc[UR38][R12.64] ;  /* 0x000000260c3f7981 */ /* 0x000564000c1e1520 */
.L_x_46:
[----:B------:R-:W-:Y:S05]  /*2a70*/  BSYNC B1 ;  /* 0x0000000000017941 */ /* 0x000fea0003800000 */
.L_x_45:
[----:B-----5:R-:W-:Y:S01]  /*2a80*/  IMAD.U32 R6, R63, 0x10000, RZ ;  /* 0x000100003f067824 */ /* 0x020fe200078e00ff */
[----:B------:R-:W-:Y:S01]  /*2a90*/  IADD3.X R15, R7, R71, R21, P5, !PT ;  /* 0x00000047070f7210 */ /* 0x000fe20002ffe415 */
[----:B------:R-:W-:Y:S01]  /*2aa0*/  BSSY B1, `(.L_x_47) ;  /* 0x000000e000017945 */ /* 0x000fe20003800000 */
[----:B------:R-:W-:Y:S01]  /*2ab0*/  ISETP.GT.AND P3, PT, R3, 0x1, P1 ;  /* 0x000000010300780c */ /* 0x000fe20000f64270 */
[----:B------:R-:W-:Y:S01]  /*2ac0*/  FMUL R7, R6, R41 ;  /* 0x0000002906077220 */ /* 0x000fe20000400000 */
[----:B------:R-:W-:Y:S01]  /*2ad0*/  IADD3 R6, P4, R65, R60, RZ ;  /* 0x0000003c41067210 */ /* 0x000fe20007f9e0ff */
[----:B0-----:R-:W-:-:S04]  /*2ae0*/  IMAD.WIDE.U32 R10, R19, R10, R14 ;  /* 0x0000000a130a7225 */ /* 0x001fc800078e000e */
[----:B------:R-:W-:Y:S01]  /*2af0*/  FFMA R7, R26, R40, R7 ;  /* 0x000000281a077223 */ /* 0x000fe20000000007 */
[----:B------:R-:W-:Y:S01]  /*2b00*/  IMAD.IADD R11, R69, 0x1, R11 ;  /* 0x00000001450b7824 */ /* 0x000fe200078e020b */
[----:B------:R-:W-:-:S03]  /*2b10*/  LEA R8, P5, R10, R4, 0x1 ;  /* 0x000000040a087211 */ /* 0x000fc600078a08ff */
[----:B------:R-:W-:Y:S01]  /*2b20*/  F2FP.BF16.F32.PACK_AB R4, RZ, R7 ;  /* 0x00000007ff04723e */ /* 0x000fe200000010ff */
[----:B------:R-:W-:Y:S01]  /*2b30*/  IMAD.X R7, R9, 0x1, R67, P4 ;  /* 0x0000000109077824 */ /* 0x000fe200020e0643 */
[----:B------:R-:W-:-:S04]  /*2b40*/  LEA.HI.X R9, R10, R5, R11, 0x1, P5 ;  /* 0x000000050a097211 */ /* 0x000fc800028f0c0b */
[----:B------:R0:W-:Y:S01]  /*2b50*/  @P2 STG.E.U16 desc[UR38][R6.64], R4 ;  /* 0x0000000406002986 */ /* 0x0001e2000c101526 */
[----:B------:R-:W-:Y:S05]  /*2b60*/  @!P3 BRA `(.L_x_48) ;  /* 0x000000000004b947 */ /* 0x000fea0003800000 */
[----:B------:R3:W5:Y:S02]  /*2b70*/  LDG.E.LTC128B.U16 R63, desc[UR38][R8.64+0x2] ;  /* 0x00000226083f7981 */ /* 0x000764000c1e1520 */
.L_x_48:
[----:B------:R-:W-:Y:S05]  /*2b80*/  BSYNC B1 ;  /* 0x0000000000017941 */ /* 0x000fea0003800000 */
.L_x_47:
[----:B0----5:R-:W-:Y:S01]  /*2b90*/  IMAD.U32 R4, R63, 0x10000, RZ ;  /* 0x000100003f047824 */ /* 0x021fe200078e00ff */
        /* <DEDUP_REMOVED lines=8> */
.L_x_50:
[----:B------:R-:W-:Y:S05]  /*2c20*/  BSYNC B1 ;  /* 0x0000000000017941 */ /* 0x000fea0003800000 */
.L_x_49:
[----:B0----5:R-:W-:Y:S01]  /*2c30*/  IMAD.U32 R4, R63, 0x10000, RZ ;  /* 0x000100003f047824 */ /* 0x021fe200078e00ff */
[----:B------:R-:W-:Y:S01]  /*2c40*/  ISETP.GT.AND P0, PT, R3, 0x9, P0 ;  /* 0x000000090300780c */ /* 0x000fe20000704270 */
[----:B------:R-:W-:Y:S02]  /*2c50*/  BSSY B1, `(.L_x_51) ;  /* 0x000000a000017945 */ /* 0x000fe40003800000 */
[----:B------:R-:W-:-:S04]  /*2c60*/  FMUL R5, R4, R41 ;  /* 0x0000002904057220 */ /* 0x000fc80000400000 */
[----:B------:R-:W-:-:S05]  /*2c70*/  FFMA R5, R28, R40, R5 ;  /* 0x000000281c057223 */ /* 0x000fca0000000005 */
[----:B------:R-:W-:Y:S01]  /*2c80*/  F2FP.BF16.F32.PACK_AB R4, RZ, R5 ;  /* 0x00000005ff04723e */ /* 0x000fe200000010ff */
[----:B------:R-:W-:-:S03]  /*2c90*/  IMAD.IADD R5, R55, 0x1, R61 ;  /* 0x0000000137057824 */ /* 0x000fc600078e023d */
[----:B------:R-:W-:Y:S01]  /*2ca0*/  PRMT R6, R4, 0x7610, R6 ;  /* 0x0000761004067816 */ /* 0x000fe20000000006 */
[----:B------:R-:W-:-:S05]  /*2cb0*/  @P2 IMAD.MOV.U32 R4, RZ, RZ, R60 ;  /* 0x000000ffff042224 */ /* 0x000fca00078e003c */
[----:B------:R0:W-:Y:S01]  /*2cc0*/  @P2 STG.E.U16 desc[UR38][R4.64+0x10], R6 ;  /* 0x0000100604002986 */ /* 0x0001e2000c101526 */
[----:B------:R-:W-:Y:S05]  /*2cd0*/  @!P0 BRA `(.L_x_52) ;  /* 0x0000000000048947 */ /* 0x000fea0003800000 */
[----:B------:R0:W5:Y:S02]  /*2ce0*/  LDG.E.LTC128B.U16 R63, desc[UR38][R38.64+0x12] ;  /* 0x00001226263f7981 */ /* 0x000164000c1e1520 */
.L_x_52:
[----:B------:R-:W-:Y:S05]  /*2cf0*/  BSYNC B1 ;  /* 0x0000000000017941 */ /* 0x000fea0003800000 */
.L_x_51:
[----:B0----5:R-:W-:Y:S01]  /*2d00*/  IMAD.U32 R6, R63, 0x10000, RZ ;  /* 0x000100003f067824 */ /* 0x021fe200078e00ff */
[----:B------:R-:W-:Y:S01]  /*2d10*/  ISETP.GT.AND P2, PT, R3, 0x8, P1 ;  /* 0x000000080300780c */ /* 0x000fe20000f44270 */
[----:B------:R-:W-:Y:S01]  /*2d20*/  @P0 IMAD.MOV.U32 R7, RZ, RZ, R5 ;  /* 0x000000ffff070224 */ /* 0x000fe200078e0005 */
[----:B------:R-:W-:Y:S01]  /*2d30*/  BSSY B1, `(.L_x_53) ;  /* 0x0000009000017945 */ /* 0x000fe20003800000 */
[----:B------:R-:W-:-:S04]  /*2d40*/  FMUL R6, R6, R41 ;  /* 0x0000002906067220 */ /* 0x000fc80000400000 */
[----:B------:R-:W-:-:S05]  /*2d50*/  FFMA R6, R29, R40, R6 ;  /* 0x000000281d067223 */ /* 0x000fca0000000006 */
[----:B------:R-:W-:-:S04]  /*2d60*/  F2FP.BF16.F32.PACK_AB R6, RZ, R6 ;  /* 0x00000006ff06723e */ /* 0x000fc800000010ff */
[----:B------:R-:W-:Y:S01]  /*2d70*/  PRMT R10, R6, 0x7610, R10 ;  /* 0x00007610060a7816 */ /* 0x000fe2000000000a */
[----:B------:R-:W-:-:S05]  /*2d80*/  @P0 IMAD.MOV.U32 R6, RZ, RZ, R60 ;  /* 0x000000ffff060224 */ /* 0x000fca00078e003c */
[----:B------:R0:W-:Y:S01]  /*2d90*/  @P0 STG.E.U16 desc[UR38][R6.64+0x12], R10 ;  /* 0x0000120a06000986 */ /* 0x0001e2000c101526 */
[----:B------:R-:W-:Y:S05]  /*2da0*/  @!P2 BRA `(.L_x_54) ;  /* 0x000000000004a947 */ /* 0x000fea0003800000 */
[----:B------:R0:W5:Y:S02]  /*2db0*/  LDG.E.LTC128B.U16 R63, desc[UR38][R8.64+0x10] ;  /* 0x00001026083f7981 */ /* 0x000164000c1e1520 */
.L_x_54:
[----:B------:R-:W-:Y:S05]  /*2dc0*/  BSYNC B1 ;  /* 0x0000000000017941 */ /* 0x000fea0003800000 */
.L_x_53:
[----:B-----5:R-:W-:Y:S01]  /*2dd0*/  IMAD.U32 R4, R63, 0x10000, RZ ;  /* 0x000100003f047824 */ /* 0x020fe200078e00ff */
[----:B------:R-:W-:Y:S01]  /*2de0*/  ISETP.GT.AND P1, PT, R3, 0x9, P1 ;  /* 0x000000090300780c */ /* 0x000fe20000f24270 */
[----:B------:R-:W-:Y:S02]  /*2df0*/  BSSY B1, `(.L_x_55) ;  /* 0x0000009000017945 */ /* 0x000fe40003800000 */
[----:B0-----:R-:W-:Y:S01]  /*2e00*/  FMUL R7, R4, R41 ;  /* 0x0000002904077220 */ /* 0x001fe20000400000 */
[----:B------:R-:W-:-:S03]  /*2e10*/  IADD3 R4, P0, R65, R60, RZ ;  /* 0x0000003c41047210 */ /* 0x000fc60007f1e0ff */
[----:B------:R-:W-:Y:S02]  /*2e20*/  FFMA R7, R30, R40, R7 ;  /* 0x000000281e077223 */ /* 0x000fe40000000007 */
[----:B------:R-:W-:-:S03]  /*2e30*/  IMAD.X R5, R5, 0x1, R67, P0 ;  /* 0x0000000105057824 */ /* 0x000fc600000e0643 */
[----:B------:R-:W-:-:S05]  /*2e40*/  F2FP.BF16.F32.PACK_AB R7, RZ, R7 ;  /* 0x00000007ff07723e */ /* 0x000fca00000010ff */
[----:B------:R0:W-:Y:S01]  /*2e50*/  @P2 STG.E.U16 desc[UR38][R4.64+0x10], R7 ;  /* 0x0000100704002986 */ /* 0x0001e2000c101526 */
[----:B------:R-:W-:Y:S05]  /*2e60*/  @!P1 BRA `(.L_x_56) ;  /* 0x0000000000049947 */ /* 0x000fea0003800000 */
[----:B------:R0:W5:Y:S02]  /*2e70*/  LDG.E.LTC128B.U16 R63, desc[UR38][R8.64+0x12] ;  /* 0x00001226083f7981 */ /* 0x000164000c1e1520 */
.L_x_56:
[----:B------:R-:W-:Y:S05]  /*2e80*/  BSYNC B1 ;  /* 0x0000000000017941 */ /* 0x000fea0003800000 */
.L_x_55:
[----:B------:R-:W-:Y:S05]  /*2e90*/  @!P1 BRA `(.L_x_57) ;  /* 0x0000000400749947 */ /* 0x000fea0003800000 */
[----:B-----5:R-:W-:-:S04]  /*2ea0*/  IMAD.U32 R6, R63, 0x10000, RZ ;  /* 0x000100003f067824 */ /* 0x020fc800078e00ff */
[----:B------:R-:W-:-:S04]  /*2eb0*/  FMUL R6, R6, R41 ;  /* 0x0000002906067220 */ /* 0x000fc80000400000 */
[----:B------:R-:W-:-:S05]  /*2ec0*/  FFMA R6, R31, R40, R6 ;  /* 0x000000281f067223 */ /* 0x000fca0000000006 */
[----:B------:R-:W-:-:S05]  /*2ed0*/  F2FP.BF16.F32.PACK_AB R6, RZ, R6 ;  /* 0x00000006ff06723e */ /* 0x000fca00000010ff */
[----:B------:R0:W-:Y:S01]  /*2ee0*/  STG.E.U16 desc[UR38][R4.64+0x12], R6 ;  /* 0x0000120604007986 */ /* 0x0001e2000c101526 */
[----:B------:R-:W-:Y:S05]  /*2ef0*/  BRA `(.L_x_57) ;  /* 0x00000004005c7947 */ /* 0x000fea0003800000 */
.L_x_30:
[----:B------:R-:W-:Y:S01]  /*2f00*/  ISETP.GT.AND P4, PT, R3, 0x1, P2 ;  /* 0x000000010300780c */ /* 0x000fe20001784270 */
[----:B------:R-:W-:Y:S01]  /*2f10*/  ULDC.64 UR4, c[0x0][0x5c0] ;  /* 0x0001700000047ab9 */ /* 0x000fe20000000a00 */
[-C--:B------:R-:W-:Y:S01]  /*2f20*/  FMUL R33, R33, R40.reuse ;  /* 0x0000002821217220 */ /* 0x080fe20000400000 */
[----:B------:R-:W-:Y:S01]  /*2f30*/  LEA R6, P1, R54, UR4, 0x1 ;  /* 0x0000000436067c11 */ /* 0x000fe2000f8208ff */
[C---:B------:R-:W-:Y:S01]  /*2f40*/  IMAD.SHL.U32 R19, R43.reuse, 0x2, RZ ;  /* 0x000000022b137824 */ /* 0x040fe200078e00ff */
[----:B------:R-:W-:Y:S01]  /*2f50*/  SHF.L.U64.HI R15, R43, 0x1, R44 ;  /* 0x000000012b0f7819 */ /* 0x000fe2000001022c */
[-C--:B------:R-:W-:Y:S01]  /*2f60*/  FMUL R32, R32, R40.reuse ;  /* 0x0000002820207220 */ /* 0x080fe20000400000 */
[----:B------:R-:W-:Y:S01]  /*2f70*/  LEA.HI.X R7, R54, UR5, R57, 0x1, P1 ;  /* 0x0000000536077c11 */ /* 0x000fe200088f0c39 */
[-C--:B------:R-:W-:Y:S01]  /*2f80*/  FMUL R34, R34, R40.reuse ;  /* 0x0000002822227220 */ /* 0x080fe20000400000 */
[----:B------:R-:W-:Y:S01]  /*2f90*/  F2FP.BF16.F32.PACK_AB R33, RZ, R33 ;  /* 0x00000021ff21723e */ /* 0x000fe200000010ff */
[-C--:B------:R-:W-:Y:S01]  /*2fa0*/  FMUL R35, R35, R40.reuse ;  /* 0x0000002823237220 */ /* 0x080fe20000400000 */
[----:B------:R-:W-:Y:S01]  /*2fb0*/  ISETP.GT.AND P3, PT, R64, 0x8, PT ;  /* 0x000000084000780c */ /* 0x000fe20003f64270 */
[----:B------:R-:W-:Y:S01]  /*2fc0*/  FMUL R36, R36, R40 ;  /* 0x0000002824247220 */ /* 0x000fe20000400000 */
[----:B------:R-:W-:Y:S01]  /*2fd0*/  F2FP.BF16.F32.PACK_AB R32, RZ, R32 ;  /* 0x00000020ff20723e */ /* 0x000fe200000010ff */
[----:B------:R-:W-:Y:S01]  /*2fe0*/  @P4 STG.E.U16 desc[UR38][R6.64+0x2], R33 ;  /* 0x0000022106004986 */ /* 0x000fe2000c101526 */
[----:B------:R-:W-:Y:S01]  /*2ff0*/  IADD3 R10, P4, R19, R6, RZ ;  /* 0x00000006130a7210 */ /* 0x000fe20007f9e0ff */
[-C--:B------:R-:W-:Y:S01]  /*3000*/  FMUL R37, R37, R40.reuse ;  /* 0x0000002825257220 */ /* 0x080fe20000400000 */
[C---:B------:R-:W-:Y:S01]  /*3010*/  ISETP.GT.AND P1, PT, R3.reuse, RZ, P3 ;  /* 0x000000ff0300720c */ /* 0x040fe20001f24270 */
[----:B------:R-:W-:Y:S01]  /*3020*/  @P0 STG.E.U16 desc[UR38][R6.64], R32 ;  /* 0x0000002006000986 */ /* 0x000fe2000c101526 */
[----:B------:R-:W-:Y:S01]  /*3030*/  ISETP.GT.AND P5, PT, R3, 0x1, P3 ;  /* 0x000000010300780c */ /* 0x000fe20001fa4270 */
[----:B------:R-:W-:Y:S01]  /*3040*/  IMAD.X R11, R15, 0x1, R7, P4 ;  /* 0x000000010f0b7824 */ /* 0x000fe200020e0607 */
[----:B------:R-:W-:Y:S01]  /*3050*/  ISETP.GT.AND P4, PT, R3, 0x8, P2 ;  /* 0x000000080300780c */ /* 0x000fe20001784270 */
[----:B------:R-:W-:Y:S01]  /*3060*/  FMUL R38, R38, R40 ;  /* 0x0000002826267220 */ /* 0x000fe20000400000 */
[----:B------:R-:W-:Y:S01]  /*3070*/  F2FP.BF16.F32.PACK_AB R34, RZ, R34 ;  /* 0x00000022ff22723e */ /* 0x000fe200000010ff */
[-C--:B------:R-:W-:Y:S01]  /*3080*/  FMUL R39, R39, R40.reuse ;  /* 0x0000002827277220 */ /* 0x080fe20000400000 */
[----:B------:R-:W-:Y:S01]  /*3090*/  F2FP.BF16.F32.PACK_AB R35, RZ, R35 ;  /* 0x00000023ff23723e */ /* 0x000fe200000010ff */
[----:B------:R-:W-:Y:S01]  /*30a0*/  FMUL R24, R24, R40 ;  /* 0x0000002818187220 */ /* 0x000fe20000400000 */
[----:B------:R-:W-:Y:S01]  /*30b0*/  F2FP.BF16.F32.PACK_AB R36, RZ, R36 ;  /* 0x00000024ff24723e */ /* 0x000fe200000010ff */
[----:B------:R-:W-:Y:S01]  /*30c0*/  IMAD R9, R9, 0xf0, RZ ;  /* 0x000000f009097824 */ /* 0x000fe200078e02ff */
[C---:B------:R-:W-:Y:S01]  /*30d0*/  ISETP.GT.AND P2, PT, R3.reuse, 0x9, P2 ;  /* 0x000000090300780c */ /* 0x040fe20001744270 */
[----:B------:R-:W-:Y:S01]  /*30e0*/  @P1 STG.E.U16 desc[UR38][R10.64], R34 ;  /* 0x000000220a001986 */ /* 0x000fe2000c101526 */
[----:B------:R-:W-:Y:S01]  /*30f0*/  ISETP.GT.AND P1, PT, R64, 0x80, PT ;  /* 0x000000804000780c */ /* 0x000fe20003f24270 */
[----:B------:R-:W-:Y:S01]  /*3100*/  IMAD.WIDE.U32 R12, R8, 0xf0, R10 ;  /* 0x000000f0080c7825 */ /* 0x000fe200078e000a */
[----:B------:R-:W-:Y:S01]  /*3110*/  F2FP.BF16.F32.PACK_AB R37, RZ, R37 ;  /* 0x00000025ff25723e */ /* 0x000fe200000010ff */
[----:B------:R-:W-:Y:S01]  /*3120*/  @P5 STG.E.U16 desc[UR38][R10.64+0x2], R35 ;  /* 0x000002230a005986 */ /* 0x000fe2000c101526 */
[----:B------:R-:W-:Y:S01]  /*3130*/  ISETP.GT.AND P5, PT, R3, RZ, P1 ;  /* 0x000000ff0300720c */ /* 0x000fe20000fa4270 */
[----:B------:R-:W-:Y:S01]  /*3140*/  IMAD.IADD R5, R9, 0x1, R13 ;  /* 0x0000000109057824 */ /* 0x000fe200078e020d */
[----:B------:R-:W-:Y:S01]  /*3150*/  F2FP.BF16.F32.PACK_AB R38, RZ, R38 ;  /* 0x00000026ff26723e */ /* 0x000fe200000010ff */
[----:B------:R-:W-:Y:S01]  /*3160*/  @P4 STG.E.U16 desc[UR38][R6.64+0x10], R36 ;  /* 0x0000102406004986 */ /* 0x000fe2000c101526 */
[----:B------:R-:W-:Y:S01]  /*3170*/  ISETP.GT.AND P4, PT, R3, 0x8, P3 ;  /* 0x000000080300780c */ /* 0x000fe20001f84270 */
[-C--:B------:R-:W-:Y:S01]  /*3180*/  FMUL R25, R25, R40.reuse ;  /* 0x0000002819197220 */ /* 0x080fe20000400000 */
[----:B------:R-:W-:Y:S01]  /*3190*/  ISETP.GT.AND P3, PT, R3, 0x9, P3 ;  /* 0x000000090300780c */ /* 0x000fe20001f64270 */
[----:B------:R0:W-:Y:S01]  /*31a0*/  @P2 STG.E.U16 desc[UR38][R6.64+0x12], R37 ;  /* 0x0000122506002986 */ /* 0x0001e2000c101526 */
[----:B------:R-:W-:Y:S01]  /*31b0*/  F2FP.BF16.F32.PACK_AB R39, RZ, R39 ;  /* 0x00000027ff27723e */ /* 0x000fe200000010ff */
[-C--:B------:R-:W-:Y:S01]  /*31c0*/  FMUL R26, R26, R40.reuse ;  /* 0x000000281a1a7220 */ /* 0x080fe20000400000 */
[----:B------:R-:W-:Y:S01]  /*31d0*/  ISETP.GT.AND P0, PT, R64, 0x88, PT ;  /* 0x000000884000780c */ /* 0x000fe20003f04270 */
[----:B------:R-:W-:Y:S01]  /*31e0*/  FMUL R27, R27, R40 ;  /* 0x000000281b1b7220 */ /* 0x000fe20000400000 */
[----:B------:R-:W-:Y:S01]  /*31f0*/  F2FP.BF16.F32.PACK_AB R24, RZ, R24 ;  /* 0x00000018ff18723e */ /* 0x000fe200000010ff */
[----:B------:R-:W-:Y:S01]  /*3200*/  @P5 IMAD.MOV.U32 R4, RZ, RZ, R12 ;  /* 0x000000ffff045224 */ /* 0x000fe200078e000c */
[----:B------:R-:W-:Y:S01]  /*3210*/  F2FP.BF16.F32.PACK_AB R25, RZ, R25 ;  /* 0x00000019ff19723e */ /* 0x000fe200000010ff */
[----:B------:R-:W-:Y:S01]  /*3220*/  FMUL R28, R28, R40 ;  /* 0x000000281c1c7220 */ /* 0x000fe20000400000 */
[----:B------:R-:W-:Y:S01]  /*3230*/  F2FP.BF16.F32.PACK_AB R26, RZ, R26 ;  /* 0x0000001aff1a723e */ /* 0x000fe200000010ff */
[----:B------:R-:W-:Y:S01]  /*3240*/  @P4 STG.E.U16 desc[UR38][R10.64+0x10], R38 ;  /* 0x000010260a004986 */ /* 0x000fe2000c101526 */
[----:B------:R-:W-:Y:S01]  /*3250*/  ISETP.GT.AND P4, PT, R3, 0x1, P1 ;  /* 0x000000010300780c */ /* 0x000fe20000f84270 */
[-C--:B------:R-:W-:Y:S01]  /*3260*/  FMUL R29, R29, R40.reuse ;  /* 0x000000281d1d7220 */ /* 0x080fe20000400000 */
[C---:B------:R-:W-:Y:S01]  /*3270*/  ISETP.GT.AND P2, PT, R3.reuse, 0x8, P1 ;  /* 0x000000080300780c */ /* 0x040fe20000f44270 */
[----:B------:R1:W-:Y:S01]  /*3280*/  @P3 STG.E.U16 desc[UR38][R10.64+0x12], R39 ;  /* 0x000012270a003986 */ /* 0x0003e2000c101526 */
[C---:B------:R-:W-:Y:S01]  /*3290*/  ISETP.GT.AND P3, PT, R3.reuse, RZ, P0 ;  /* 0x000000ff0300720c */ /* 0x040fe20000764270 */
[----:B------:R-:W-:Y:S01]  /*32a0*/  FMUL R30, R30, R40 ;  /* 0x000000281e1e7220 */ /* 0x000fe20000400000 */
[----:B------:R-:W-:Y:S01]  /*32b0*/  ISETP.GT.AND P1, PT, R3, 0x9, P1 ;  /* 0x000000090300780c */ /* 0x000fe20000f24270 */
[----:B------:R2:W-:Y:S01]  /*32c0*/  @P5 STG.E.U16 desc[UR38][R4.64], R24 ;  /* 0x0000001804005986 */ /* 0x0005e2000c101526 */
[----:B0-----:R-:W-:Y:S01]  /*32d0*/  IADD3 R6, P5, R19, R12, RZ ;  /* 0x0000000c13067210 */ /* 0x001fe20007fbe0ff */
[----:B------:R-:W-:Y:S01]  /*32e0*/  FMUL R31, R31, R40 ;  /* 0x000000281f1f7220 */ /* 0x000fe20000400000 */
[----:B------:R-:W-:-:S02]  /*32f0*/  F2FP.BF16.F32.PACK_AB R27, RZ, R27 ;  /* 0x0000001bff1b723e */ /* 0x000fc400000010ff */
[----:B------:R-:W-:Y:S01]  /*3300*/  F2FP.BF16.F32.PACK_AB R28, RZ, R28 ;  /* 0x0000001cff1c723e */ /* 0x000fe200000010ff */
[--C-:B------:R-:W-:Y:S01]  /*3310*/  IMAD.X R7, R15, 0x1, R5.reuse, P5 ;  /* 0x000000010f077824 */ /* 0x100fe200028e0605 */
[----:B------:R-:W-:Y:S01]  /*3320*/  IADD3 R8, P5, R19, R12, RZ ;  /* 0x0000000c13087210 */ /* 0x000fe20007fbe0ff */
[--C-:B-1----:R-:W-:Y:S01]  /*3330*/  @P4 IMAD.MOV.U32 R10, RZ, RZ, R12.reuse ;  /* 0x000000ffff0a4224 */ /* 0x102fe200078e000c */
[----:B------:R-:W-:Y:S01]  /*3340*/  F2FP.BF16.F32.PACK_AB R29, RZ, R29 ;  /* 0x0000001dff1d723e */ /* 0x000fe200000010ff */
[----:B------:R-:W-:Y:S01]  /*3350*/  @P4 IMAD.MOV.U32 R11, RZ, RZ, R5 ;  /* 0x000000ffff0b4224 */ /* 0x000fe200078e0005 */
[----:B------:R-:W-:Y:S01]  /*3360*/  F2FP.BF16.F32.PACK_AB R30, RZ, R30 ;  /* 0x0000001eff1e723e */ /* 0x000fe200000010ff */
[----:B--2---:R-:W-:Y:S01]  /*3370*/  @P2 IMAD.MOV.U32 R4, RZ, RZ, R12 ;  /* 0x000000ffff042224 */ /* 0x004fe200078e000c */
[----:B------:R-:W-:Y:S01]  /*3380*/  F2FP.BF16.F32.PACK_AB R31, RZ, R31 ;  /* 0x0000001fff1f723e */ /* 0x000fe200000010ff */
[----:B------:R-:W-:Y:S01]  /*3390*/  IMAD.X R9, R5, 0x1, R15, P5 ;  /* 0x0000000105097824 */ /* 0x000fe200028e060f */
[----:B------:R-:W-:Y:S01]  /*33a0*/  @P4 STG.E.U16 desc[UR38][R10.64+0x2], R25 ;  /* 0x000002190a004986 */ /* 0x000fe2000c101526 */
[----:B------:R-:W-:Y:S01]  /*33b0*/  ISETP.GT.AND P4, PT, R3, 0x1, P0 ;  /* 0x000000010300780c */ /* 0x000fe20000784270 */
[----:B------:R-:W-:-:S02]  /*33c0*/  @P1 IMAD.MOV.U32 R13, RZ, RZ, R5 ;  /* 0x000000ffff0d1224 */ /* 0x000fc400078e0005 */
[----:B------:R-:W-:Y:S01]  /*33d0*/  @P3 STG.E.U16 desc[UR38][R6.64], R26 ;  /* 0x0000001a06003986 */ /* 0x000fe2000c101526 */
[C---:B------:R-:W-:Y:S02]  /*33e0*/  ISETP.GT.AND P3, PT, R3.reuse, 0x8, P0 ;  /* 0x000000080300780c */ /* 0x040fe40000764270 */
[----:B------:R-:W-:-:S07]  /*33f0*/  ISETP.GT.AND P0, PT, R3, 0x9, P0 ;  /* 0x000000090300780c */ /* 0x000fce0000704270 */
[----:B------:R-:W-:Y:S04]  /*3400*/  @P4 STG.E.U16 desc[UR38][R6.64+0x2], R27 ;  /* 0x0000021b06004986 */ /* 0x000fe8000c101526 */
[----:B------:R0:W-:Y:S04]  /*3410*/  @P2 STG.E.U16 desc[UR38][R4.64+0x10], R28 ;  /* 0x0000101c04002986 */ /* 0x0001e8000c101526 */
[----:B------:R1:W-:Y:S04]  /*3420*/  @P1 STG.E.U16 desc[UR38][R12.64+0x12], R29 ;  /* 0x0000121d0c001986 */ /* 0x0003e8000c101526 */
[----:B------:R1:W-:Y:S01]  /*3430*/  @P3 STG.E.U16 desc[UR38][R8.64+0x10], R30 ;  /* 0x0000101e08003986 */ /* 0x0003e2000c101526 */
[----:B0-----:R-:W-:-:S02]  /*3440*/  @P0 IMAD.MOV.U32 R4, RZ, RZ, R8 ;  /* 0x000000ffff040224 */ /* 0x001fc400078e0008 */
[----:B------:R-:W-:-:S05]  /*3450*/  @P0 IMAD.MOV.U32 R5, RZ, RZ, R9 ;  /* 0x000000ffff050224 */ /* 0x000fca00078e0009 */
[----:B------:R1:W-:Y:S02]  /*3460*/  @P0 STG.E.U16 desc[UR38][R4.64+0x12], R31 ;  /* 0x0000121f04000986 */ /* 0x0003e4000c101526 */
.L_x_57:
[----:B------:R-:W-:Y:S05]  /*3470*/  BSYNC B0 ;  /* 0x0000000000007941 */ /* 0x000fea0003800000 */
.L_x_29:
[----:B------:R-:W-:Y:S01]  /*3480*/  IADD3 R2, P0, R2, UR36, RZ ;  /* 0x0000002402027c10 */ /* 0x000fe2000ff1e0ff */
[----:B------:R-:W-:Y:S01]  /*3490*/  ULDC.64 UR4, c[0x0][0x650] ;  /* 0x0001940000047ab9 */ /* 0x000fe20000000a00 */
[----:B------:R-:W-:Y:S01]  /*34a0*/  PRMT R3, RZ, 0x7610, R3 ;  /* 0x00007610ff037816 */ /* 0x000fe20000000003 */
[----:B------:R-:W-:Y:S01]  /*34b0*/  IMAD.MOV.U32 R48, RZ, RZ, -0x1 ;  /* 0xffffffffff307424 */ /* 0x000fe200078e00ff */
[----:B------:R-:W-:Y:S01]  /*34c0*/  IADD3.X R17, R17, UR42, RZ, P0, !PT ;  /* 0x0000002a11117c10 */ /* 0x000fe200087fe4ff */
[----:B------:R-:W-:Y:S01]  /*34d0*/  IMAD.MOV.U32 R19, RZ, RZ, -0x1 ;  /* 0xffffffffff137424 */ /* 0x000fe200078e00ff */
[----:B------:R-:W-:-:S04]  /*34e0*/  ISETP.GE.U32.AND P0, PT, R2, UR4, PT ;  /* 0x0000000402007c0c */ /* 0x000fc8000bf06070 */
[----:B------:R-:W-:-:S13]  /*34f0*/  ISETP.GE.U32.AND.EX P0, PT, R17, UR5, PT, P0 ;  /* 0x0000000511007c0c */ /* 0x000fda000bf06100 */
[----:B------:R-:W-:Y:S05]  /*3500*/  @P0 BRA `(.L_x_58) ;  /* 0x0000000400680947 */ /* 0x000fea0003800000 */
[----:B-12---:R-:W1:Y:S01]  /*3510*/  S2R R12, SR_CTAID.X ;  /* 0x00000000000c7919 */ /* 0x006e620000002500 */
[----:B------:R-:W2:Y:S01]  /*3520*/  LDC.64 R10, c[0x0][0x628] ;  /* 0x00018a00ff0a7b82 */ /* 0x000ea20000000a00 */
[----:B------:R-:W-:Y:S01]  /*3530*/  ULDC UR4, c[0x0][0x150] ;  /* 0x0000540000047ab9 */ /* 0x000fe20000000800 */
[----:B0--3--:R-:W-:Y:S01]  /*3540*/  IMAD.MOV.U32 R8, RZ, RZ, R2 ;  /* 0x000000ffff087224 */ /* 0x009fe200078e0002 */
[----:B------:R-:W0:Y:S01]  /*3550*/  S2R R24, SR_CTAID.Y ;  /* 0x0000000000187919 */ /* 0x000e220000002600 */
[----:B------:R-:W-:-:S04]  /*3560*/  IMAD.MOV.U32 R9, RZ, RZ, R17 ;  /* 0x000000ffff097224 */ /* 0x000fc800078e0011 */
[----:B------:R-:W3:Y:S08]  /*3570*/  LDC R21, c[0x0][0x144] ;  /* 0x00005100ff157b82 */ /* 0x000ef00000000800 */
[----:B------:R-:W0:Y:S08]  /*3580*/  LDC R0, c[0x0][0x630] ;  /* 0x00018c00ff007b82 */ /* 0x000e300000000800 */
[----:B------:R-:W0:Y:S01]  /*3590*/  LDC.64 R14, c[0x0][0x620] ;  /* 0x00018800ff0e7b82 */ /* 0x000e220000000a00 */
[----:B--2---:R-:W-:-:S04]  /*35a0*/  ISETP.NE.U32.AND P0, PT, R10, RZ, PT ;  /* 0x000000ff0a00720c */ /* 0x004fc80003f05070 */
[----:B------:R-:W-:Y:S02]  /*35b0*/  ISETP.NE.AND.EX P0, PT, R11, RZ, PT, P0 ;  /* 0x000000ff0b00720c */ /* 0x000fe40003f05300 */
[----:B-1----:R-:W-:-:S05]  /*35c0*/  I2FP.F32.U32 R3, R12 ;  /* 0x0000000c00037245 */ /* 0x002fca0000201000 */
[----:B------:R-:W-:-:S04]  /*35d0*/  FMUL R3, R3, UR4 ;  /* 0x0000000403037c20 */ /* 0x000fc80008400000 */
[----:B------:R1:W2:Y:S02]  /*35e0*/  F2I.U32.TRUNC.NTZ R20, R3 ;  /* 0x0000000300147305 */ /* 0x0002a4000020f000 */
[----:B---3--:R-:W-:Y:S05]  /*35f0*/  @!P0 BRA `(.L_x_59) ;  /* 0x0000000000288947 */ /* 0x008fea0003800000 */
[----:B-1----:R-:W1:Y:S02]  /*3600*/  LDC R3, c[0x0][0x634] ;  /* 0x00018d00ff037b82 */ /* 0x002e640000000800 */
        /* <DEDUP_REMOVED lines=9> */
.L_x_59:
[-CC-:B0-----:R-:W-:Y:S01]  /*36a0*/  SHF.R.U64 R19, R8, R0.reuse, R9.reuse ;  /* 0x0000000008137219 */ /* 0x181fe20000001209 */
[----:B------:R-:W0:Y:S01]  /*36b0*/  LDC.64 R28, c[0x0][0x640] ;  /* 0x00019000ff1c7b82 */ /* 0x000e220000000a00 */
[----:B------:R-:W-:Y:S01]  /*36c0*/  SHF.R.U32.HI R0, RZ, R0, R9 ;  /* 0x00000000ff007219 */ /* 0x000fe20000011609 */
[----:B--2---:R-:W-:Y:S01]  /*36d0*/  IMAD.MOV R20, RZ, RZ, -R20 ;  /* 0x000000ffff147224 */ /* 0x004fe200078e0a14 */
[----:B------:R-:W-:Y:S01]  /*36e0*/  IADD3 R7, P0, RZ, -R19, RZ ;  /* 0x80000013ff077210 */ /* 0x000fe20007f1e0ff */
[----:B------:R-:W-:Y:S02]  /*36f0*/  ULDC UR4, c[0x0][0x154] ;  /* 0x0000550000047ab9 */ /* 0x000fe40000000800 */
[----:B------:R-:W-:Y:S02]  /*3700*/  IMAD R21, R21, R20, R12 ;  /* 0x0000001415157224 */ /* 0x000fe400078e020c */
[----:B------:R-:W2:Y:S01]  /*3710*/  LDC R6, c[0x0][0x618] ;  /* 0x00018600ff067b82 */ /* 0x000ea20000000800 */
[----:B-1----:R-:W-:-:S04]  /*3720*/  IMAD.X R3, RZ, RZ, ~R0, P0 ;  /* 0x000000ffff037224 */ /* 0x002fc800000e0e00 */
[-C--:B------:R-:W-:Y:S02]  /*3730*/  IMAD R0, R3, R14.reuse, RZ ;  /* 0x0000000e03007224 */ /* 0x080fe400078e02ff */
[----:B------:R-:W-:Y:S01]  /*3740*/  IMAD.MOV.U32 R3, RZ, RZ, R17 ;  /* 0x000000ffff037224 */ /* 0x000fe200078e0011 */
[----:B------:R-:W1:Y:S01]  /*3750*/  LDC R8, c[0x0][0x608] ;  /* 0x00018200ff087b82 */ /* 0x000e620000000800 */
[----:B------:R-:W-:-:S04]  /*3760*/  IMAD.WIDE.U32 R4, R7, R14, R2 ;  /* 0x0000000e07047225 */ /* 0x000fc800078e0002 */
[----:B------:R-:W-:-:S03]  /*3770*/  IMAD R3, R7, R15, R0 ;  /* 0x0000000f07037224 */ /* 0x000fc600078e0200 */
[----:B------:R-:W3:Y:S01]  /*3780*/  LDC R26, c[0x0][0x658] ;  /* 0x00019600ff1a7b82 */ /* 0x000ee20000000800 */
[----:B------:R-:W-:Y:S01]  /*3790*/  I2FP.F32.U32 R0, R24 ;  /* 0x0000001800007245 */ /* 0x000fe20000201000 */
[----:B------:R-:W-:Y:S01]  /*37a0*/  IMAD.MOV.U32 R7, RZ, RZ, 0x1 ;  /* 0x00000001ff077424 */ /* 0x000fe200078e00ff */
[----:B0-----:R-:W-:Y:S01]  /*37b0*/  ISETP.NE.U32.AND P0, PT, R28, RZ, PT ;  /* 0x000000ff1c00720c */ /* 0x001fe20003f05070 */
[----:B------:R-:W-:Y:S02]  /*37c0*/  IMAD.IADD R3, R5, 0x1, R3 ;  /* 0x0000000105037824 */ /* 0x000fe400078e0203 */
[----:B------:R-:W-:Y:S01]  /*37d0*/  FMUL R0, R0, UR4 ;  /* 0x0000000400007c20 */ /* 0x000fe20008400000 */
[----:B------:R-:W-:Y:S01]  /*37e0*/  ISETP.NE.AND.EX P0, PT, R29, RZ, PT, P0 ;  /* 0x000000ff1d00720c */ /* 0x000fe20003f05300 */
[----:B------:R-:W0:Y:S01]  /*37f0*/  LDC R15, c[0x0][0x148] ;  /* 0x00005200ff0f7b82 */ /* 0x000e220000000800 */
[-CC-:B--2---:R-:W-:Y:S01]  /*3800*/  SHF.R.U64 R12, R4, R6.reuse, R3.reuse ;  /* 0x00000006040c7219 */ /* 0x184fe20000001203 */
[----:B------:R2:W0:Y:S01]  /*3810*/  F2I.U32.TRUNC.NTZ R13, R0 ;  /* 0x00000000000d7305 */ /* 0x000422000020f000 */
[----:B------:R-:W-:Y:S01]  /*3820*/  SHF.R.U32.HI R3, RZ, R6, R3 ;  /* 0x00000006ff037219 */ /* 0x000fe20000011603 */
[----:B------:R-:W-:-:S04]  /*3830*/  IMAD.MOV.U32 R5, RZ, RZ, -0x1 ;  /* 0xffffffffff057424 */ /* 0x000fc800078e00ff */
[----:B------:R-:W0:Y:S01]  /*3840*/  LDC R20, c[0x0][0x600] ;  /* 0x00018000ff147b82 */ /* 0x000e220000000800 */
[-CC-:B-1----:R-:W-:Y:S02]  /*3850*/  SHF.R.U64 R10, R12, R8.reuse, R3.reuse ;  /* 0x000000080c0a7219 */ /* 0x182fe40000001203 */
[----:B------:R-:W-:-:S05]  /*3860*/  SHF.R.U32.HI R3, RZ, R8, R3 ;  /* 0x00000008ff037219 */ /* 0x000fca0000011603 */
[----:B------:R-:W1:Y:S01]  /*3870*/  LDC R27, c[0x0][0x648] ;  /* 0x00019200ff1b7b82 */ /* 0x000e620000000800 */
[-C--:B---3--:R-:W-:Y:S02]  /*3880*/  SHF.L.U32 R4, R5, R26.reuse, RZ ;  /* 0x0000001a05047219 */ /* 0x088fe400000006ff */
[-CC-:B------:R-:W-:Y:S02]  /*3890*/  SHF.R.U64 R14, R10, R26.reuse, R3.reuse ;  /* 0x0000001a0a0e7219 */ /* 0x180fe40000001203 */
[----:B------:R-:W-:Y:S02]  /*38a0*/  SHF.R.U32.HI R5, RZ, R26, R3 ;  /* 0x0000001aff057219 */ /* 0x000fe40000011603 */
[----:B------:R-:W-:Y:S01]  /*38b0*/  LOP3.LUT R25, RZ, R4, RZ, 0x33, !PT ;  /* 0x00000004ff197212 */ /* 0x000fe200078e33ff */
[----:B------:R-:W3:Y:S01]  /*38c0*/  LDC R30, c[0x0][0x638] ;  /* 0x00018e00ff1e7b82 */ /* 0x000ee20000000800 */
[----:B------:R-:W-:Y:S01]  /*38d0*/  SHF.L.U32 R26, R7, R26, RZ ;  /* 0x0000001a071a7219 */ /* 0x000fe200000006ff */
[----:B------:R-:W-:-:S06]  /*38e0*/  IMAD.MOV.U32 R4, RZ, RZ, R14 ;  /* 0x000000ffff047224 */ /* 0x000fcc00078e000e */
[----:B------:R-:W0:Y:S01]  /*38f0*/  LDC R31, c[0x0][0x610] ;  /* 0x00018400ff1f7b82 */ /* 0x000e220000000800 */
[----:B--2---:R-:W-:Y:S05]  /*3900*/  @!P0 BRA `(.L_x_60) ;  /* 0x0000000000288947 */ /* 0x004fea0003800000 */
[----:B------:R-:W2:Y:S02]  /*3910*/  LDC R3, c[0x0][0x64c] ;  /* 0x00019300ff037b82 */ /* 0x000ea40000000800 */
[----:B--2---:R-:W-:-:S05]  /*3920*/  IADD3 R3, P0, R14, R3, RZ ;  /* 0x000000030e037210 */ /* 0x004fca0007f1e0ff */
        /* <DEDUP_REMOVED lines=8> */
.L_x_60:
[----:B------:R-:W-:Y:S01]  /*39b0*/  ISETP.NE.AND P0, PT, R16, 0x1, PT ;  /* 0x000000011000780c */ /* 0x000fe20003f05270 */
[----:B0-----:R-:W-:Y:S01]  /*39c0*/  VIADD R7, R20, 0xffffffff ;  /* 0xffffffff14077836 */ /* 0x001fe20000000000 */
[----:B-1----:R-:W-:Y:S01]  /*39d0*/  SHF.R.U64 R0, R4, R27, R5 ;  /* 0x0000001b04007219 */ /* 0x002fe20000001205 */
[----:B------:R-:W-:Y:S01]  /*39e0*/  IMAD.MOV R13, RZ, RZ, -R13 ;  /* 0x000000ffff0d7224 */ /* 0x000fe200078e0a0d */
[----:B------:R-:W-:Y:S01]  /*39f0*/  LOP3.LUT R5, R10, R25, RZ, 0xc0, !PT ;  /* 0x000000190a057212 */ /* 0x000fe200078ec0ff */
[----:B------:R-:W-:Y:S01]  /*3a00*/  IMAD.MOV.U32 R4, RZ, RZ, 0x1 ;  /* 0x00000001ff047424 */ /* 0x000fe200078e00ff */
[----:B------:R-:W-:Y:S01]  /*3a10*/  LOP3.LUT R12, R12, R7, RZ, 0xc0, !PT ;  /* 0x000000070c0c7212 */ /* 0x000fe200078ec0ff */
[----:B------:R-:W-:Y:S02]  /*3a20*/  IMAD.MOV R3, RZ, RZ, -R0 ;  /* 0x000000ffff037224 */ /* 0x000fe400078e0a00 */
[----:B------:R-:W-:Y:S02]  /*3a30*/  IMAD R0, R26, R0, R5 ;  /* 0x000000001a007224 */ /* 0x000fe400078e0205 */
[----:B---3--:R-:W-:-:S02]  /*3a40*/  IMAD R3, R3, R30, R14 ;  /* 0x0000001e03037224 */ /* 0x008fc400078e020e */
[----:B------:R-:W-:Y:S02]  /*3a50*/  @P0 IMAD R21, R15, R13, R24 ;  /* 0x0000000d0f150224 */ /* 0x000fe400078e0218 */
[----:B------:R-:W-:Y:S01]  /*3a60*/  IMAD R5, R3, R20, R12 ;  /* 0x0000001403057224 */ /* 0x000fe200078e020c */
[----:B------:R-:W-:Y:S01]  /*3a70*/  PRMT R3, R4, 0x7610, R3 ;  /* 0x0000761004037816 */ /* 0x000fe20000000003 */
[----:B------:R-:W-:-:S05]  /*3a80*/  IMAD R0, R0, R31, R21 ;  /* 0x0000001f00007224 */ /* 0x000fca00078e0215 */
[----:B------:R-:W-:Y:S02]  /*3a90*/  SEL R48, R5, R0, !P0 ;  /* 0x0000000005307207 */ /* 0x000fe40004000000 */
[----:B------:R-:W-:-:S07]  /*3aa0*/  SEL R0, R0, R5, !P0 ;  /* 0x0000000500007207 */ /* 0x000fce0004000000 */
.L_x_58:
[----:B------:R-:W-:Y:S01]  /*3ab0*/  LOP3.LUT P0, RZ, R3, 0xff, RZ, 0xc0, !PT ;  /* 0x000000ff03ff7812 */ /* 0x000fe2000780c0ff */
[----:B------:R-:W-:-:S12]  /*3ac0*/  IMAD.MOV.U32 R49, RZ, RZ, R0 ;  /* 0x000000ffff317224 */ /* 0x000fd800078e0000 */
[----:B------:R-:W-:Y:S05]  /*3ad0*/  @P0 BRA `(.L_x_61) ;  /* 0xffffffd800640947 */ /* 0x000fea000383ffff */
[----:B------:R-:W-:Y:S05]  /*3ae0*/  EXIT ;  /* 0x000000000000794d */ /* 0x000fea0003800000 */
.L_x_4:
        /* <DEDUP_REMOVED lines=26> */
.L_x_63:
[--C-:B------:R-:W-:Y:S01]  /*3c90*/  SHF.R.U64 R14, R12, R20, R13.reuse ;  /* 0x000000140c0e7219 */ /* 0x100fe2000000120d */
[----:B------:R-:W0:Y:S01]  /*3ca0*/  LDC R24, c[0x0][0x618] ;  /* 0x00018600ff187b82 */ /* 0x000e220000000800 */
[----:B------:R-:W-:Y:S01]  /*3cb0*/  I2FP.F32.U32 R10, R6 ;  /* 0x00000006000a7245 */ /* 0x000fe20000201000 */
[----:B------:R-:W-:Y:S01]  /*3cc0*/  ULDC UR4, c[0x0][0x150] ;  /* 0x0000540000047ab9 */ /* 0x000fe20000000800 */
[----:B------:R-:W-:Y:S01]  /*3cd0*/  SHF.R.U32.HI R7, RZ, R20, R13 ;  /* 0x00000014ff077219 */ /* 0x000fe2000001160d */
[----:B------:R-:W-:Y:S01]  /*3ce0*/  IMAD.MOV.U32 R8, RZ, RZ, R2 ;  /* 0x000000ffff087224 */ /* 0x000fe200078e0002 */
[----:B------:R-:W-:Y:S01]  /*3cf0*/  IADD3 R11, P0, RZ, -R14, RZ ;  /* 0x8000000eff0b7210 */ /* 0x000fe20007f1e0ff */
[----:B------:R-:W-:Y:S01]  /*3d00*/  FMUL R13, R10, UR4 ;  /* 0x000000040a0d7c20 */ /* 0x000fe20008400000 */
[----:B------:R-:W-:Y:S01]  /*3d10*/  IMAD.MOV.U32 R9, RZ, RZ, R17 ;  /* 0x000000ffff097224 */ /* 0x000fe200078e0011 */
[----:B------:R-:W1:Y:S01]  /*3d20*/  LDC.64 R26, c[0x0][0x640] ;  /* 0x00019000ff1a7b82 */ /* 0x000e620000000a00 */
[----:B------:R-:W-:Y:S01]  /*3d30*/  ULDC UR4, c[0x0][0x154] ;  /* 0x0000550000047ab9 */ /* 0x000fe20000000800 */
[----:B------:R-:W-:-:S02]  /*3d40*/  IMAD.X R7, RZ, RZ, ~R7, P0 ;  /* 0x000000ffff077224 */ /* 0x000fc400000e0e07 */
[----:B------:R-:W2:Y:S01]  /*3d50*/  F2I.U32.TRUNC.NTZ R13, R13 ;  /* 0x0000000d000d7305 */ /* 0x000ea2000020f000 */
[----:B------:R-:W-:-:S03]  /*3d60*/  IMAD.WIDE.U32 R8, R11, R22, R8 ;  /* 0x000000160b087225 */ /* 0x000fc600078e0008 */
[----:B------:R-:W3:Y:S01]  /*3d70*/  LDC R15, c[0x0][0x144] ;  /* 0x00005100ff0f7b82 */ /* 0x000ee20000000800 */
[----:B------:R-:W-:-:S04]  /*3d80*/  IMAD R10, R7, R22, RZ ;  /* 0x00000016070a7224 */ /* 0x000fc800078e02ff */
[----:B------:R-:W-:Y:S02]  /*3d90*/  IMAD R7, R11, R23, R10 ;  /* 0x000000170b077224 */ /* 0x000fe400078e020a */
[----:B------:R-:W-:Y:S01]  /*3da0*/  IMAD.MOV.U32 R10, RZ, RZ, -0x1 ;  /* 0xffffffffff0a7424 */ /* 0x000fe200078e00ff */
[----:B------:R-:W4:Y:S01]  /*3db0*/  LDC R20, c[0x0][0x608] ;  /* 0x00018200ff147b82 */ /* 0x000f220000000800 */
[----:B------:R-:W-:Y:S01]  /*3dc0*/  IMAD.IADD R7, R9, 0x1, R7 ;  /* 0x0000000109077824 */ /* 0x000fe200078e0207 */
[----:B------:R-:W-:-:S04]  /*3dd0*/  I2FP.F32.U32 R9, R5 ;  /* 0x0000000500097245 */ /* 0x000fc80000201000 */
[-C--:B0-----:R-:W-:Y:S01]  /*3de0*/  SHF.R.U64 R12, R8, R24.reuse, R7 ;  /* 0x00000018080c7219 */ /* 0x081fe20000001207 */
[----:B--2---:R-:W-:Y:S01]  /*3df0*/  IMAD.MOV R8, RZ, RZ, -R13 ;  /* 0x000000ffff087224 */ /* 0x004fe200078e0a0d */
[----:B------:R-:W0:Y:S01]  /*3e00*/  LDC R11, c[0x0][0x658] ;  /* 0x00019600ff0b7b82 */ /* 0x000e220000000800 */
[----:B-1----:R-:W-:Y:S01]  /*3e10*/  ISETP.NE.U32.AND P0, PT, R26, RZ, PT ;  /* 0x000000ff1a00720c */ /* 0x002fe20003f05070 */
[----:B------:R-:W-:Y:S01]  /*3e20*/  FMUL R9, R9, UR4 ;  /* 0x0000000409097c20 */ /* 0x000fe20008400000 */
[----:B------:R-:W-:Y:S02]  /*3e30*/  SHF.R.U32.HI R7, RZ, R24, R7 ;  /* 0x00000018ff077219 */ /* 0x000fe40000011607 */
[----:B------:R-:W-:-:S03]  /*3e40*/  ISETP.NE.AND.EX P0, PT, R27, RZ, PT, P0 ;  /* 0x000000ff1b00720c */ /* 0x000fc60003f05300 */
[----:B------:R-:W1:Y:S01]  /*3e50*/  LDC R22, c[0x0][0x148] ;  /* 0x00005200ff167b82 */ /* 0x000e620000000800 */
[----:B---3--:R-:W-:Y:S02]  /*3e60*/  IMAD R23, R15, R8, R6 ;  /* 0x000000080f177224 */ /* 0x008fe400078e0206 */
[----:B------:R-:W-:-:S05]  /*3e70*/  IMAD.MOV.U32 R8, RZ, RZ, 0x1 ;  /* 0x00000001ff087424 */ /* 0x000fca00078e00ff */
[----:B------:R-:W2:Y:S01]  /*3e80*/  LDC R21, c[0x0][0x600] ;  /* 0x00018000ff157b82 */ /* 0x000ea20000000800 */
[-CC-:B----4-:R-:W-:Y:S02]  /*3e90*/  SHF.R.U64 R15, R12, R20.reuse, R7.reuse ;  /* 0x000000140c0f7219 */ /* 0x190fe40000001207 */
[----:B------:R-:W-:Y:S02]  /*3ea0*/  SHF.R.U32.HI R6, RZ, R20, R7 ;  /* 0x00000014ff067219 */ /* 0x000fe40000011607 */
[----:B------:R3:W4:Y:S03]  /*3eb0*/  F2I.U32.TRUNC.NTZ R20, R9 ;  /* 0x0000000900147305 */ /* 0x000726000020f000 */
[----:B------:R-:W1:Y:S01]  /*3ec0*/  LDC R25, c[0x0][0x648] ;  /* 0x00019200ff197b82 */ /* 0x000e620000000800 */
[-C--:B0-----:R-:W-:Y:S02]  /*3ed0*/  SHF.R.U64 R19, R15, R11.reuse, R6 ;  /* 0x0000000b0f137219 */ /* 0x081fe40000001206 */
[----:B------:R-:W-:-:S02]  /*3ee0*/  SHF.L.U32 R10, R10, R11, RZ ;  /* 0x0000000b0a0a7219 */ /* 0x000fc400000006ff */
[-C--:B------:R-:W-:Y:S01]  /*3ef0*/  SHF.R.U32.HI R7, RZ, R11.reuse, R6 ;  /* 0x0000000bff077219 */ /* 0x080fe20000011606 */
[----:B------:R-:W-:Y:S01]  /*3f00*/  IMAD.MOV.U32 R6, RZ, RZ, R19 ;  /* 0x000000ffff067224 */ /* 0x000fe200078e0013 */
[----:B------:R-:W-:Y:S01]  /*3f10*/  SHF.L.U32 R24, R8, R11, RZ ;  /* 0x0000000b08187219 */ /* 0x000fe200000006ff */
[----:B------:R-:W0:Y:S01]  /*3f20*/  LDC R28, c[0x0][0x638] ;  /* 0x00018e00ff1c7b82 */ /* 0x000e220000000800 */
[----:B------:R-:W-:-:S07]  /*3f30*/  LOP3.LUT R30, RZ, R10, RZ, 0x33, !PT ;  /* 0x0000000aff1e7212 */ /* 0x000fce00078e33ff */
[----:B------:R-:W0:Y:S01]  /*3f40*/  LDC R29, c[0x0][0x610] ;  /* 0x00018400ff1d7b82 */ /* 0x000e220000000800 */
[----:B---34-:R-:W-:Y:S05]  /*3f50*/  @!P0 BRA `(.L_x_64) ;  /* 0x0000000000288947 */ /* 0x018fea0003800000 */
[----:B------:R-:W3:Y:S02]  /*3f60*/  LDC R6, c[0x0][0x64c] ;  /* 0x00019300ff067b82 */ /* 0x000ee40000000800 */
[----:B---3--:R-:W-:-:S05]  /*3f70*/  IADD3 R11, P0, R19, R6, RZ ;  /* 0x00000006130b7210 */ /* 0x008fca0007f1e0ff */
        /* <DEDUP_REMOVED lines=8> */
.L_x_64:
[----:B------:R-:W-:Y:S01]  /*4000*/  ISETP.NE.AND P0, PT, R16, 0x1, PT ;  /* 0x000000011000780c */ /* 0x000fe20003f05270 */
[----:B--2---:R-:W-:Y:S01]  /*4010*/  VIADD R9, R21, 0xffffffff ;  /* 0xffffffff15097836 */ /* 0x004fe20000000000 */
[----:B-1----:R-:W-:Y:S01]  /*4020*/  SHF.R.U64 R7, R6, R25, R7 ;  /* 0x0000001906077219 */ /* 0x002fe20000001207 */
[----:B------:R-:W-:Y:S01]  /*4030*/  IMAD.MOV R20, RZ, RZ, -R20 ;  /* 0x000000ffff147224 */ /* 0x000fe200078e0a14 */
[----:B------:R-:W-:Y:S02]  /*4040*/  LOP3.LUT R6, R15, R30, RZ, 0xc0, !PT ;  /* 0x0000001e0f067212 */ /* 0x000fe400078ec0ff */
[----:B------:R-:W-:Y:S01]  /*4050*/  LOP3.LUT R12, R12, R9, RZ, 0xc0, !PT ;  /* 0x000000090c0c7212 */ /* 0x000fe200078ec0ff */
[----:B------:R-:W-:Y:S02]  /*4060*/  IMAD.MOV R8, RZ, RZ, -R7 ;  /* 0x000000ffff087224 */ /* 0x000fe400078e0a07 */
[----:B------:R-:W-:Y:S02]  /*4070*/  IMAD R6, R24, R7, R6 ;  /* 0x0000000718067224 */ /* 0x000fe400078e0206 */
[----:B------:R-:W-:-:S02]  /*4080*/  IMAD.MOV.U32 R9, RZ, RZ, 0x1 ;  /* 0x00000001ff097424 */ /* 0x000fc400078e00ff */
[----:B------:R-:W-:Y:S02]  /*4090*/  @P0 IMAD R23, R22, R20, R5 ;  /* 0x0000001416170224 */ /* 0x000fe400078e0205 */
[----:B0-----:R-:W-:Y:S02]  /*40a0*/  IMAD R5, R8, R28, R19 ;  /* 0x0000001c08057224 */ /* 0x001fe400078e0213 */
[----:B------:R-:W-:Y:S02]  /*40b0*/  IMAD R20, R6, R29, R23 ;  /* 0x0000001d06147224 */ /* 0x000fe400078e0217 */
[----:B------:R-:W-:Y:S02]  /*40c0*/  IMAD R5, R5, R21, R12 ;  /* 0x0000001505057224 */ /* 0x000fe400078e020c */
[----:B------:R-:W-:-:S03]  /*40d0*/  IMAD.MOV.U32 R8, RZ, RZ, R14 ;  /* 0x000000ffff087224 */ /* 0x000fc600078e000e */
[----:B------:R-:W-:Y:S02]  /*40e0*/  SEL R21, R5, R20, !P0 ;  /* 0x0000001405157207 */ /* 0x000fe40004000000 */
[----:B------:R-:W-:-:S07]  /*40f0*/  SEL R20, R20, R5, !P0 ;  /* 0x0000000514147207 */ /* 0x000fce0004000000 */
.L_x_62:
[----:B------:R-:W-:-:S08]  /*4100*/  NOP ;  /* 0x0000000000007918 */ /* 0x000fd00000000000 */
[----:B------:R-:W0:-:S00]  /*4110*/  USETMAXREG.DEALLOC.CTAPOOL 0x28 ;  /* 0x00000028000079c8 */ /* 0x000e0000080e0500 */
[----:B0-----:R-:W-:-:S13]  /*4120*/  ISETP.NE.AND P0, PT, R0, RZ, PT ;  /* 0x000000ff0000720c */ /* 0x001fda0003f05270 */
[----:B------:R-:W-:Y:S05]  /*4130*/  @P0 EXIT ;  /* 0x000000000000094d */ /* 0x000fea0003800000 */
[----:B------:R-:W-:Y:S01]  /*4140*/  LOP3.LUT P0, RZ, R9, 0xff, RZ, 0xc0, !PT ;  /* 0x000000ff09ff7812 */ /* 0x000fe2000780c0ff */
[----:B------:R-:W-:Y:S02]  /*4150*/  IMAD.MOV.U32 R0, RZ, RZ, 0x1 ;  /* 0x00000001ff007424 */ /* 0x000fe400078e00ff */
[----:B------:R-:W-:-:S10]  /*4160*/  IMAD.MOV.U32 R13, RZ, RZ, RZ ;  /* 0x000000ffff0d7224 */ /* 0x000fd400078e00ff */
[----:B------:R-:W-:Y:S05]  /*4170*/  @!P0 BRA `(.L_x_65) ;  /* 0x0000000c00188947 */ /* 0x000fea0003800000 */
[----:B------:R-:W0:Y:S01]  /*4180*/  LDC R0, c[0x0][0x28c] ;  /* 0x0000a300ff007b82 */ /* 0x000e220000000800 */
[----:B------:R-:W-:Y:S01]  /*4190*/  LOP3.LUT P0, RZ, R3, 0x1f, RZ, 0xc0, !PT ;  /* 0x0000001f03ff7812 */ /* 0x000fe2000780c0ff */
[----:B------:R-:W-:Y:S01]  /*41a0*/  ULDC UR5, c[0x0][0x658] ;  /* 0x0001960000057ab9 */ /* 0x000fe20000000800 */
[----:B------:R-:W-:Y:S01]  /*41b0*/  UMOV UR6, 0xffffffff ;  /* 0xffffffff00067882 */ /* 0x000fe20000000000 */
[----:B------:R-:W-:Y:S01]  /*41c0*/  BSSY B0, `(.L_x_65) ;  /* 0x00000c1000007945 */ /* 0x000fe20003800000 */
[----:B------:R-:W-:Y:S01]  /*41d0*/  USHF.L.U32 UR6, UR6, UR5, URZ ;  /* 0x0000000506067299 */ /* 0x000fe2000800063f */
[C---:B------:R-:W-:Y:S01]  /*41e0*/  ISETP.NE.AND P2, PT, R4.reuse, RZ, PT ;  /* 0x000000ff0400720c */ /* 0x040fe20003f45270 */
[----:B------:R-:W-:Y:S01]  /*41f0*/  IMAD.MOV.U32 R19, RZ, RZ, 0x1 ;  /* 0x00000001ff137424 */ /* 0x000fe200078e00ff */
[----:B------:R-:W-:Y:S01]  /*4200*/  ISETP.NE.OR P0, PT, R4, RZ, !P0 ;  /* 0x000000ff0400720c */ /* 0x000fe20004705670 */
[----:B------:R-:W-:Y:S01]  /*4210*/  IMAD.MOV.U32 R13, RZ, RZ, RZ ;  /* 0x000000ffff0d7224 */ /* 0x000fe200078e00ff */
[----:B------:R-:W-:Y:S01]  /*4220*/  LOP3.LUT R12, R18, 0x2, RZ, 0xfc, !PT ;  /* 0x00000002120c7812 */ /* 0x000fe200078efcff */
[----:B------:R-:W-:Y:S01]  /*4230*/  ULDC UR4, c[0x0][0x600] ;  /* 0x0001800000047ab9 */ /* 0x000fe20000000800 */
[----:B------:R-:W-:Y:S01]  /*4240*/  UMOV UR7, 0x1 ;  /* 0x0000000100077882 */ /* 0x000fe20000000000 */
[----:B------:R-:W-:-:S02]  /*4250*/  UIADD3 UR15, UR4, -0x1, URZ ;  /* 0xffffffff040f7890 */ /* 0x000fc4000fffe03f */
[----:B------:R-:W-:Y:S02]  /*4260*/  USHF.L.U32 UR17, UR7, UR5, URZ ;  /* 0x0000000507117299 */ /* 0x000fe4000800063f */
[----:B------:R-:W-:Y:S01]  /*4270*/  ULOP3.LUT UR16, URZ, UR6, URZ, 0x33, !UPT ;  /* 0x000000063f107292 */ /* 0x000fe2000f8e333f */
[----:B------:R-:W-:Y:S01]  /*4280*/  ULDC.64 UR20, c[0x0][0x198] ;  /* 0x0000660000147ab9 */ /* 0x000fe20000000a00 */
[----:B0-----:R-:W-:-:S05]  /*4290*/  VIADD R0, R0, 0xf ;  /* 0x0000000f00007836 */ /* 0x001fca0000000000 */
[----:B------:R-:W-:-:S04]  /*42a0*/  SHF.R.S32.HI R3, RZ, 0x1f, R0 ;  /* 0x0000001fff037819 */ /* 0x000fc80000011400 */
[----:B------:R-:W-:Y:S01]  /*42b0*/  LEA.HI R3, R3, R0, RZ, 0x4 ;  /* 0x0000000003037211 */ /* 0x000fe200078f20ff */
[----:B------:R-:W-:-:S03]  /*42c0*/  IMAD.MOV.U32 R0, RZ, RZ, 0x1 ;  /* 0x00000001ff007424 */ /* 0x000fc600078e00ff */
[----:B------:R-:W-:-:S05]  /*42d0*/  SHF.R.S32.HI R10, RZ, 0x4, R3 ;  /* 0x00000004ff0a7819 */ /* 0x000fca0000011403 */
[----:B------:R-:W-:-:S07]  /*42e0*/  VIADD R11, R10, 0x1 ;  /* 0x000000010a0b7836 */ /* 0x000fce0000000000 */
.L_x_77:
[----:B------:R-:W-:-:S03]  /*42f0*/  UMOV UR4, 0xffffffff ;  /* 0xffffffff00047882 */ /* 0x000fc60000000000 */
[----:B------:R-:W-:Y:S05]  /*4300*/  BRA.DIV UR4, `(.L_x_66) ;  /* 0x0000001a04b87947 */ /* 0x000fea000b800000 */
[----:B------:R-:W-:-:S13]  /*4310*/  ELECT P6, URZ, PT ;  /* 0x00000000003f782f */ /* 0x000fda00038c0000 */
.L_x_110:
[----:B------:R-:W0:Y:S01]  /*4320*/  LDC R3, c[0x0][0x28c] ;  /* 0x0000a300ff037b82 */ /* 0x000e220000000800 */
[----:B------:R-:W-:Y:S01]  /*4330*/  BSSY B1, `(.L_x_67) ;  /* 0x0000037000017945 */ /* 0x000fe20003800000 */
[----:B0-----:R-:W-:-:S13]  /*4340*/  ISETP.LT.OR P6, PT, R3, 0x1, !P6 ;  /* 0x000000010300780c */ /* 0x001fda00077c1670 */
[----:B------:R-:W-:Y:S05]  /*4350*/  @P6 BRA `(.L_x_68) ;  /* 0x0000000000d06947 */ /* 0x000fea0003800000 */
[----:B------:R-:W-:Y:S02]  /*4360*/  IMAD.SHL.U32 R21, R21, 0x10, RZ ;  /* 0x0000001015157824 */ /* 0x000fe400078e00ff */
[----:B------:R-:W-:Y:S02]  /*4370*/  IMAD.SHL.U32 R20, R20, 0x100, RZ ;  /* 0x0000010014147824 */ /* 0x000fe400078e00ff */
[----:B------:R-:W-:Y:S02]  /*4380*/  IMAD.MOV.U32 R15, RZ, RZ, RZ ;  /* 0x000000ffff0f7224 */ /* 0x000fe400078e00ff */
[----:B------:R-:W-:Y:S02]  /*4390*/  IMAD.MOV.U32 R3, RZ, RZ, R11 ;  /* 0x000000ffff037224 */ /* 0x000fe400078e000b */
[----:B------:R-:W-:Y:S02]  /*43a0*/  IMAD.MOV.U32 R4, RZ, RZ, R0 ;  /* 0x000000ffff047224 */ /* 0x000fe400078e0000 */
[----:B------:R-:W-:-:S07]  /*43b0*/  IMAD.MOV.U32 R5, RZ, RZ, R13 ;  /* 0x000000ffff057224 */ /* 0x000fce00078e000d */
.L_x_72:
[----:B------:R-:W0:Y:S01]  /*43c0*/  S2R R7, SR_CgaCtaId ;  /* 0x0000000000077919 */ /* 0x000e220000008800 */
[----:B------:R-:W-:-:S04]  /*43d0*/  MOV R6, 0x400 ;  /* 0x0000040000067802 */ /* 0x000fc80000000f00 */
[----:B0-----:R-:W-:Y:S02]  /*43e0*/  LEA R14, R7, R6, 0x18 ;  /* 0x00000006070e7211 */ /* 0x001fe400078ec0ff */
[----:B------:R-:W-:Y:S01]  /*43f0*/  SHF.L.U32 R6, R4, 0x1f, RZ ;  /* 0x0000001f04067819 */ /* 0x000fe200000006ff */
[----:B------:R-:W0:Y:S02]  /*4400*/  @!P2 LDC R7, c[0x0][0x500] ;  /* 0x00014000ff07ab82 */ /* 0x000e240000000800 */
[----:B------:R-:W-:-:S04]  /*4410*/  IMAD R9, R5, 0x8, R14 ;  /* 0x0000000805097824 */ /* 0x000fc800078e020e */
[----:B------:R-:W1:Y:S02]  /*4420*/  SYNCS.PHASECHK.TRANS64.TRYWAIT P1, [R9+URZ+0xd0], R6 ;  /* 0x0000d006090075a7 */ /* 0x000e64000802017f */
[----:B-1----:R-:W-:Y:S05]  /*4430*/  @!P1 BRA `(.L_x_69) ;  /* 0x00000018008c9947 */ /* 0x002fea0003800000 */
.L_x_111:
[----:B-1----:R-:W-:Y:S01]  /*4440*/  PRMT R6, R12, 0x9910, RZ ;  /* 0x000099100c067816 */ /* 0x002fe200000000ff */
[----:B0-----:R0:W-:Y:S03]  /*4450*/  @!P2 SYNCS.ARRIVE.TRANS64 RZ, [R9+URZ], R7 ;  /* 0x0000000709ffa9a7 */ /* 0x0011e6000800003f */
[----:B------:R-:W-:-:S13]  /*4460*/  ISETP.NE.AND P1, PT, R6, 0x2, PT ;  /* 0x000000020600780c */ /* 0x000fda0003f25270 */
[----:B0-----:R-:W-:Y:S05]  /*4470*/  @P1 BRA `(.L_x_70) ;  /* 0x0000000000041947 */ /* 0x001fea0003800000 */
[----:B------:R-:W-:Y:S01]  /*4480*/  BPT.TRAP 0x1 ;  /* 0x000000040000795c */ /* 0x000fe20000300000 */
.L_x_70:
[----:B------:R-:W-:Y:S05]  /*4490*/  @P0 BRA `(.L_x_71) ;  /* 0x0000000000040947 */ /* 0x000fea0003800000 */
[----:B------:R-:W-:Y:S01]  /*44a0*/  BPT.TRAP 0x1 ;  /* 0x000000040000795c */ /* 0x000fe20000300000 */
.L_x_71:
[--C-:B------:R-:W-:Y:S01]  /*44b0*/  IMAD R6, R5, 0x2000, R14.reuse ;  /* 0x0000200005067824 */ /* 0x100fe200078e020e */
[----:B------:R-:W-:Y:S01]  /*44c0*/  R2UR UR9, R9 ;  /* 0x00000000090972ca */ /* 0x000fe200000e0000 */
[----:B------:R-:W-:Y:S01]  /*44d0*/  IMAD R14, R5, 0x200, R14 ;  /* 0x00000200050e7824 */ /* 0x000fe200078e020e */
[----:B------:R-:W-:Y:S01]  /*44e0*/  UIADD3 UR4, UP0, UR20, 0xf0, URZ ;  /* 0x000000f014047890 */ /* 0x000fe2000ff1e03f */
[----:B------:R-:W-:Y:S01]  /*44f0*/  VIADD R3, R3, 0xffffffff ;  /* 0xffffffff03037836 */ /* 0x000fe20000000000 */
[----:B------:R-:W-:Y:S01]  /*4500*/  R2UR UR5, R6 ;  /* 0x00000000060572ca */ /* 0x000fe200000e0000 */
[----:B------:R-:W-:Y:S01]  /*4510*/  UIADD3 UR22, UP1, UR20, 0x1f0, URZ ;  /* 0x000001f014167890 */ /* 0x000fe2000ff3e03f */
[----:B------:R-:W-:Y:S01]  /*4520*/  R2UR UR8, R14 ;  /* 0x000000000e0872ca */ /* 0x000fe200000e0000 */
[----:B------:R-:W-:Y:S01]  /*4530*/  VIADD R5, R5, 0x1 ;  /* 0x0000000105057836 */ /* 0x000fe20000000000 */
[----:B------:R-:W-:Y:S01]  /*4540*/  R2UR UR11, R20 ;  /* 0x00000000140b72ca */ /* 0x000fe200000e0000 */
[----:B------:R-:W-:Y:S01]  /*4550*/  UIADD3.X UR23, URZ, UR21, URZ, UP1, !UPT ;  /* 0x000000153f177290 */ /* 0x000fe20008ffe43f */
[----:B------:R-:W-:Y:S01]  /*4560*/  R2UR UR10, R15 ;  /* 0x000000000f0a72ca */ /* 0x000fe200000e0000 */
[----:B------:R-:W-:Y:S01]  /*4570*/  UMOV UR6, 0x0 ;  /* 0x0000000000067882 */ /* 0x000fe20000000000 */
[----:B------:R-:W-:Y:S01]  /*4580*/  R2UR UR12, R8 ;  /* 0x00000000080c72ca */ /* 0x000fe200000e0000 */
[----:B------:R-:W-:Y:S01]  /*4590*/  UMOV UR7, 0x10000000 ;  /* 0x1000000000077882 */ /* 0x000fe20000000000 */
[----:B------:R-:W-:Y:S01]  /*45a0*/  R2UR UR18, R21 ;  /* 0x00000000151272ca */ /* 0x000fe200000e0000 */
[----:B------:R-:W-:Y:S01]  /*45b0*/  VIADD R15, R15, 0x10 ;  /* 0x000000100f0f7836 */ /* 0x000fe20000000000 */
[----:B------:R-:W-:Y:S01]  /*45c0*/  ISETP.GT.AND P3, PT, R3, 0x1, PT ;  /* 0x000000010300780c */ /* 0x000fe20003f64270 */
[----:B------:R-:W-:Y:S01]  /*45d0*/  UIADD3 UR13, UR5, 0x280, URZ ;  /* 0x00000280050d7890 */ /* 0x000fe2000fffe03f */
[----:B------:R-:W-:Y:S01]  /*45e0*/  ISETP.NE.AND P1, PT, R5, 0x1a, PT ;  /* 0x0000001a0500780c */ /* 0x000fe20003f25270 */
[----:B------:R-:W-:-:S02]  /*45f0*/  UIADD3.X UR5, URZ, UR21, URZ, UP0, !UPT ;  /* 0x000000153f057290 */ /* 0x000fc400087fe43f */
[----:B------:R-:W-:Y:S01]  /*4600*/  UIADD3 UR14, UR8, 0x34280, URZ ;  /* 0x00034280080e7890 */ /* 0x000fe2000fffe03f */
[----:B------:R-:W-:Y:S02]  /*4610*/  SEL R7, RZ, 0x1, P1 ;  /* 0x00000001ff077807 */ /* 0x000fe40000800000 */
[----:B------:R-:W-:Y:S01]  /*4620*/  UMOV UR8, UR13 ;  /* 0x0000000d00087c82 */ /* 0x000fe20008000000 */
[----:B------:R-:W-:Y:S02]  /*4630*/  SEL R5, R5, RZ, P1 ;  /* 0x000000ff05057207 */ /* 0x000fe40000800000 */
[----:B------:R-:W-:Y:S01]  /*4640*/  LOP3.LUT R4, R4, R7, RZ, 0x3c, !PT ;  /* 0x0000000704047212 */ /* 0x000fe200078e3cff */
[----:B------:R0:W-:Y:S02]  /*4650*/  UTMALDG.3D [UR8], [UR4], desc[UR6] ;  /* 0x00000608040075b4 */ /* 0x0001e40008011000 */
[----:B0-----:R-:W-:Y:S01]  /*4660*/  UMOV UR8, UR14 ;  /* 0x0000000e00087c82 */ /* 0x001fe20008000000 */
[----:B------:R-:W-:-:S02]  /*4670*/  UMOV UR11, UR18 ;  /* 0x00000012000b7c82 */ /* 0x000fc40008000000 */
[----:B------:R0:W-:Y:S02]  /*4680*/  UTMALDG.3D [UR8], [UR22], desc[UR6] ;  /* 0x00000608160075b4 */ /* 0x0001e40008011000 */
[----:B0-----:R-:W-:Y:S05]  /*4690*/  @P3 BRA `(.L_x_72) ;  /* 0xfffffffc00483947 */ /* 0x001fea000383ffff */
.L_x_68:
[----:B------:R-:W-:Y:S05]  /*46a0*/  BSYNC B1 ;  /* 0x0000000000017941 */ /* 0x000fea0003800000 */
.L_x_67:
[----:B------:R-:W-:Y:S01]  /*46b0*/  LOP3.LUT P3, RZ, R19, 0xff, RZ, 0xc0, !PT ;  /* 0x000000ff13ff7812 */ /* 0x000fe2000786c0ff */
[----:B------:R-:W-:Y:S01]  /*46c0*/  IMAD.IADD R6, R10, 0x1, R13 ;  /* 0x000000010a067824 */ /* 0x000fe200078e020d */
[----:B------:R-:W-:Y:S01]  /*46d0*/  IADD3 R2, P4, R2, UR36, RZ ;  /* 0x0000002402027c10 */ /* 0x000fe2000ff9e0ff */
[----:B------:R-:W-:Y:S01]  /*46e0*/  ULDC.64 UR4, c[0x0][0x650] ;  /* 0x0001940000047ab9 */ /* 0x000fe20000000a00 */
[----:B------:R-:W-:Y:S01]  /*46f0*/  BSSY B1, `(.L_x_73) ;  /* 0x000006b000017945 */ /* 0x000fe20003800000 */
[----:B------:R-:W-:Y:S01]  /*4700*/  IMAD.MOV.U32 R20, RZ, RZ, -0x1 ;  /* 0xffffffffff147424 */ /* 0x000fe200078e00ff */
[----:B------:R-:W-:Y:S01]  /*4710*/  ISETP.GT.U32.AND P1, PT, R6, 0x19, PT ;  /* 0x000000190600780c */ /* 0x000fe20003f24070 */
[----:B------:R-:W-:Y:S01]  /*4720*/  IMAD.MOV.U32 R21, RZ, RZ, -0x1 ;  /* 0xffffffffff157424 */ /* 0x000fe200078e00ff */
[----:B------:R-:W-:Y:S01]  /*4730*/  IADD3.X R17, R17, UR42, RZ, P4, !PT ;  /* 0x0000002a11117c10 */ /* 0x000fe2000a7fe4ff */
[----:B------:R-:W-:Y:S01]  /*4740*/  IMAD.MOV.U32 R8, RZ, RZ, -0x1 ;  /* 0xffffffffff087424 */ /* 0x000fe200078e00ff */
[----:B------:R-:W-:-:S02]  /*4750*/  ISETP.LT.U32.AND P1, PT, R10, 0x1a, P1 ;  /* 0x0000001a0a00780c */ /* 0x000fc40000f21070 */
[----:B------:R-:W-:Y:S01]  /*4760*/  PRMT R19, RZ, 0x7610, R19 ;  /* 0x00007610ff137816 */ /* 0x000fe20000000013 */
[----:B------:R-:W0:Y:S01]  /*4770*/  @P3 S2R R4, SR_CgaCtaId ;  /* 0x0000000000043919 */ /* 0x000e220000008800 */
[----:B------:R-:W-:-:S04]  /*4780*/  @P3 MOV R3, 0x400 ;  /* 0x0000040000033802 */ /* 0x000fc80000000f00 */
[----:B0-----:R-:W-:Y:S01]  /*4790*/  @P3 LEA R3, R4, R3, 0x18 ;  /* 0x0000000304033211 */ /* 0x001fe200078ec0ff */
[----:B------:R-:W-:-:S03]  /*47a0*/  IMAD.WIDE.U32 R4, R6, 0x4ec4ec4f, RZ ;  /* 0x4ec4ec4f06047825 */ /* 0x000fc600078e00ff */
[----:B------:R0:W-:Y:S01]  /*47b0*/  @P3 SYNCS.ARRIVE.TRANS64.A1T0 RZ, [R3+URZ+0x1b8], RZ ;  /* 0x0001b8ff03ff39a7 */ /* 0x0001e2000810003f */
[----:B------:R-:W-:Y:S02]  /*47c0*/  ISETP.GE.U32.AND P3, PT, R10, 0x1a, PT ;  /* 0x0000001a0a00780c */ /* 0x000fe40003f66070 */
[----:B------:R-:W-:Y:S02]  /*47d0*/  SHF.R.U32.HI R5, RZ, 0x3, R5 ;  /* 0x00000003ff057819 */ /* 0x000fe40000011605 */
[----:B0-----:R-:W-:-:S03]  /*47e0*/  SEL R3, RZ, 0x1, !P1 ;  /* 0x00000001ff037807 */ /* 0x001fc60004800000 */
[----:B------:R-:W-:Y:S01]  /*47f0*/  IMAD R13, R5, -0x1a, R6 ;  /* 0xffffffe6050d7824 */ /* 0x000fe200078e0206 */
[----:B------:R-:W-:Y:S02]  /*4800*/  ISETP.GE.U32.AND P1, PT, R2, UR4, PT ;  /* 0x0000000402007c0c */ /* 0x000fe4000bf26070 */
[----:B------:R-:W-:Y:S02]  /*4810*/  LOP3.LUT R0, R0, R3, RZ, 0x3c, !PT ;  /* 0x0000000300007212 */ /* 0x000fe400078e3cff */
[----:B------:R-:W-:Y:S02]  /*4820*/  ISETP.GE.U32.AND.EX P1, PT, R17, UR5, PT, P1 ;  /* 0x0000000511007c0c */ /* 0x000fe4000bf26110 */
[----:B------:R-:W-:Y:S02]  /*4830*/  @P3 LOP3.LUT R0, R0, 0x1, R5, 0x78, !PT ;  /* 0x0000000100003812 */ /* 0x000fe400078e7805 */
[----:B------:R-:W-:-:S09]  /*4840*/  PRMT R3, RZ, 0x7610, R3 ;  /* 0x00007610ff037816 */ /* 0x000fd20000000003 */
[----:B------:R-:W-:Y:S05]  /*4850*/  @P1 BRA `(.L_x_74) ;  /* 0x0000000400501947 */ /* 0x000fea0003800000 */
[----:B------:R-:W-:Y:S01]  /*4860*/  ULDC.64 UR4, c[0x0][0x628] ;  /* 0x00018a0000047ab9 */ /* 0x000fe20000000a00 */
[----:B------:R-:W0:Y:S01]  /*4870*/  S2R R15, SR_CTAID.X ;  /* 0x00000000000f7919 */ /* 0x000e220000002500 */
[----:B------:R-:W-:Y:S01]  /*4880*/  ISETP.NE.U32.AND P1, PT, RZ, UR4, PT ;  /* 0x00000004ff007c0c */ /* 0x000fe2000bf25070 */
[----:B------:R-:W-:Y:S01]  /*4890*/  ULDC UR7, c[0x0][0x630] ;  /* 0x00018c0000077ab9 */ /* 0x000fe20000000800 */
[----:B------:R-:W-:Y:S01]  /*48a0*/  IMAD.MOV.U32 R4, RZ, RZ, R2 ;  /* 0x000000ffff047224 */ /* 0x000fe200078e0002 */
[----:B------:R-:W1:Y:S01]  /*48b0*/  S2R R14, SR_CTAID.Y ;  /* 0x00000000000e7919 */ /* 0x000e620000002600 */
[----:B------:R-:W-:Y:S01]  /*48c0*/  ISETP.NE.AND.EX P1, PT, RZ, UR5, PT, P1 ;  /* 0x00000005ff007c0c */ /* 0x000fe2000bf25310 */
[----:B------:R-:W-:-:S12]  /*48d0*/  IMAD.MOV.U32 R5, RZ, RZ, R17 ;  /* 0x000000ffff057224 */ /* 0x000fd800078e0011 */
[----:B------:R-:W-:Y:S05]  /*48e0*/  @!P1 BRA `(.L_x_75) ;  /* 0x0000000000289947 */ /* 0x000fea0003800000 */
[----:B------:R-:W-:Y:S02]  /*48f0*/  ULDC UR6, c[0x0][0x634] ;  /* 0x00018d0000067ab9 */ /* 0x000fe40000000800 */
[----:B------:R-:W-:-:S05]  /*4900*/  IADD3 R9, P1, R2, UR6, RZ ;  /* 0x0000000602097c10 */ /* 0x000fca000ff3e0ff */
[----:B------:R-:W-:-:S04]  /*4910*/  IMAD.X R3, RZ, RZ, R17, P1 ;  /* 0x000000ffff037224 */ /* 0x000fc800008e0611 */
[----:B------:R-:W-:-:S04]  /*4920*/  IMAD.WIDE.U32 R6, R3, UR4, RZ ;  /* 0x0000000403067c25 */ /* 0x000fc8000f8e00ff */
[----:B------:R-:W-:-:S04]  /*4930*/  IMAD.WIDE.U32 R6, P1, R9, UR5, R6 ;  /* 0x0000000509067c25 */ /* 0x000fc8000f820006 */
[----:B------:R-:W-:-:S04]  /*4940*/  IMAD.WIDE.U32 R8, R9, UR4, RZ ;  /* 0x0000000409087c25 */ /* 0x000fc8000f8e00ff */
[----:B------:R-:W-:Y:S01]  /*4950*/  IMAD.X R5, RZ, RZ, RZ, P1 ;  /* 0x000000ffff057224 */ /* 0x000fe200008e06ff */
[----:B------:R-:W-:Y:S01]  /*4960*/  IADD3 RZ, P1, R9, R6, RZ ;  /* 0x0000000609ff7210 */ /* 0x000fe20007f3e0ff */
[----:B------:R-:W-:-:S04]  /*4970*/  IMAD.MOV.U32 R4, RZ, RZ, R7 ;  /* 0x000000ffff047224 */ /* 0x000fc800078e0007 */
[----:B------:R-:W-:-:S08]  /*4980*/  IMAD.WIDE.U32.X R4, R3, UR5, R4, P1 ;  /* 0x0000000503047c25 */ /* 0x000fd000088e0404 */
.L_x_75:
[--C-:B------:R-:W-:Y:S01]  /*4990*/  SHF.R.U64 R8, R4, UR7, R5.reuse ;  /* 0x0000000704087c19 */ /* 0x100fe20008001205 */
[----:B------:R-:W-:Y:S01]  /*49a0*/  ULDC.64 UR4, c[0x0][0x620] ;  /* 0x0001880000047ab9 */ /* 0x000fe20000000a00 */
[----:B------:R-:W-:Y:S01]  /*49b0*/  SHF.R.U32.HI R3, RZ, UR7, R5 ;  /* 0x00000007ff037c19 */ /* 0x000fe20008011605 */
[----:B------:R-:W-:Y:S01]  /*49c0*/  ULDC.64 UR8, c[0x0][0x640] ;  /* 0x0001900000087ab9 */ /* 0x000fe20000000a00 */
[----:B------:R-:W-:Y:S01]  /*49d0*/  IADD3 R7, P1, RZ, -R8, RZ ;  /* 0x80000008ff077210 */ /* 0x000fe20007f3e0ff */
[----:B------:R-:W2:Y:S01]  /*49e0*/  LDC R21, c[0x0][0x148] ;  /* 0x00005200ff157b82 */ /* 0x000ea20000000800 */
[----:B0-----:R-:W-:Y:S01]  /*49f0*/  I2FP.F32.U32 R9, R15 ;  /* 0x0000000f00097245 */ /* 0x001fe20000201000 */
[----:B------:R-:W-:Y:S02]  /*4a00*/  ULDC UR6, c[0x0][0x608] ;  /* 0x0001820000067ab9 */ /* 0x000fe40000000800 */
[----:B------:R-:W-:Y:S01]  /*4a10*/  IMAD.X R3, RZ, RZ, ~R3, P1 ;  /* 0x000000ffff037224 */ /* 0x000fe200008e0e03 */
[----:B------:R-:W-:-:S03]  /*4a20*/  ISETP.NE.U32.AND P1, PT, RZ, UR8, PT ;  /* 0x00000008ff007c0c */ /* 0x000fc6000bf25070 */
[----:B------:R-:W-:Y:S01]  /*4a30*/  IMAD R6, R3, UR4, RZ ;  /* 0x0000000403067c24 */ /* 0x000fe2000f8e02ff */
[----:B------:R-:W-:Y:S01]  /*4a40*/  ISETP.NE.AND.EX P1, PT, RZ, UR9, PT, P1 ;  /* 0x00000009ff007c0c */ /* 0x000fe2000bf25310 */
[----:B------:R-:W-:Y:S02]  /*4a50*/  IMAD.MOV.U32 R3, RZ, RZ, R17 ;  /* 0x000000ffff037224 */ /* 0x000fe400078e0011 */
[----:B------:R-:W-:Y:S01]  /*4a60*/  IMAD.WIDE.U32 R4, R7, UR4, R2 ;  /* 0x0000000407047c25 */ /* 0x000fe2000f8e0002 */
[----:B------:R-:W-:-:S03]  /*4a70*/  ULDC UR4, c[0x0][0x150] ;  /* 0x0000540000047ab9 */ /* 0x000fc60000000800 */
[----:B------:R-:W-:Y:S01]  /*4a80*/  FMUL R9, R9, UR4 ;  /* 0x0000000409097c20 */ /* 0x000fe20008400000 */
[----:B------:R-:W-:Y:S01]  /*4a90*/  IMAD R3, R7, UR5, R6 ;  /* 0x0000000507037c24 */ /* 0x000fe2000f8e0206 */
[----:B------:R-:W-:Y:S01]  /*4aa0*/  ULDC UR4, c[0x0][0x618] ;  /* 0x0001860000047ab9 */ /* 0x000fe20000000800 */
[----:B------:R-:W0:Y:S01]  /*4ab0*/  LDC R6, c[0x0][0x144] ;  /* 0x00005100ff067b82 */ /* 0x000e220000000800 */
[----:B------:R-:W-:Y:S01]  /*4ac0*/  ULDC UR5, c[0x0][0x154] ;  /* 0x0000550000057ab9 */ /* 0x000fe20000000800 */
[----:B------:R-:W-:Y:S01]  /*4ad0*/  IMAD.IADD R5, R5, 0x1, R3 ;  /* 0x0000000105057824 */ /* 0x000fe200078e0203 */
[----:B------:R-:W3:Y:S04]  /*4ae0*/  F2I.U32.TRUNC.NTZ R9, R9 ;  /* 0x0000000900097305 */ /* 0x000ee8000020f000 */
[----:B------:R-:W-:-:S02]  /*4af0*/  SHF.R.U64 R3, R4, UR4, R5 ;  /* 0x0000000404037c19 */ /* 0x000fc40008001205 */
[----:B-1----:R-:W-:-:S05]  /*4b00*/  I2FP.F32.U32 R4, R14 ;  /* 0x0000000e00047245 */ /* 0x002fca0000201000 */
[----:B------:R-:W-:Y:S01]  /*4b10*/  FMUL R22, R4, UR5 ;  /* 0x0000000504167c20 */ /* 0x000fe20008400000 */
[----:B------:R-:W-:Y:S01]  /*4b20*/  SHF.R.U32.HI R4, RZ, UR4, R5 ;  /* 0x00000004ff047c19 */ /* 0x000fe20008011605 */
[----:B------:R-:W-:-:S03]  /*4b30*/  ULDC UR4, c[0x0][0x658] ;  /* 0x0001960000047ab9 */ /* 0x000fc60000000800 */
[--C-:B------:R-:W-:Y:S01]  /*4b40*/  SHF.R.U64 R20, R3, UR6, R4.reuse ;  /* 0x0000000603147c19 */ /* 0x100fe20008001204 */
[----:B------:R-:W1:Y:S01]  /*4b50*/  F2I.U32.TRUNC.NTZ R22, R22 ;  /* 0x0000001600167305 */ /* 0x000e62000020f000 */
[----:B------:R-:W-:Y:S01]  /*4b60*/  SHF.R.U32.HI R5, RZ, UR6, R4 ;  /* 0x00000006ff057c19 */ /* 0x000fe20008011604 */
[----:B---3--:R-:W-:-:S03]  /*4b70*/  IMAD.MOV R4, RZ, RZ, -R9 ;  /* 0x000000ffff047224 */ /* 0x008fc600078e0a09 */
[----:B------:R-:W-:Y:S01]  /*4b80*/  SHF.R.U64 R9, R20, UR4, R5 ;  /* 0x0000000414097c19 */ /* 0x000fe20008001205 */
[----:B0-----:R-:W-:Y:S01]  /*4b90*/  IMAD R15, R6, R4, R15 ;  /* 0x00000004060f7224 */ /* 0x001fe200078e020f */
[----:B------:R-:W-:-:S03]  /*4ba0*/  SHF.R.U32.HI R23, RZ, UR4, R5 ;  /* 0x00000004ff177c19 */ /* 0x000fc60008011605 */
[----:B------:R-:W-:Y:S02]  /*4bb0*/  IMAD.MOV.U32 R4, RZ, RZ, R9 ;  /* 0x000000ffff047224 */ /* 0x000fe400078e0009 */
[----:B------:R-:W-:Y:S01]  /*4bc0*/  IMAD.MOV.U32 R5, RZ, RZ, R23 ;  /* 0x000000ffff057224 */ /* 0x000fe200078e0017 */
[----:B-12---:R-:W-:Y:S06]  /*4bd0*/  @!P1 BRA `(.L_x_76) ;  /* 0x0000000000289947 */ /* 0x006fec0003800000 */
[----:B------:R-:W-:Y:S02]  /*4be0*/  ULDC UR4, c[0x0][0x64c] ;  /* 0x0001930000047ab9 */ /* 0x000fe40000000800 */
[----:B------:R-:W-:-:S05]  /*4bf0*/  IADD3 R5, P1, R9, UR4, RZ ;  /* 0x0000000409057c10 */ /* 0x000fca000ff3e0ff */
[----:B------:R-:W-:-:S04]  /*4c00*/  IMAD.X R23, RZ, RZ, R23, P1 ;  /* 0x000000ffff177224 */ /* 0x000fc800008e0617 */
[----:B------:R-:W-:-:S04]  /*4c10*/  IMAD.WIDE.U32 R6, R23, UR8, RZ ;  /* 0x0000000817067c25 */ /* 0x000fc8000f8e00ff */
[----:B------:R-:W-:-:S04]  /*4c20*/  IMAD.WIDE.U32 R6, P1, R5, UR9, R6 ;  /* 0x0000000905067c25 */ /* 0x000fc8000f820006 */
[----:B------:R-:W-:-:S04]  /*4c30*/  IMAD.WIDE.U32 R4, R5, UR8, RZ ;  /* 0x0000000805047c25 */ /* 0x000fc8000f8e00ff */
[----:B------:R-:W-:Y:S01]  /*4c40*/  IMAD.MOV.U32 R4, RZ, RZ, R7 ;  /* 0x000000ffff047224 */ /* 0x000fe200078e0007 */
[----:B------:R-:W-:Y:S01]  /*4c50*/  IADD3 RZ, P3, R5, R6, RZ ;  /* 0x0000000605ff7210 */ /* 0x000fe20007f7e0ff */
[----:B------:R-:W-:-:S04]  /*4c60*/  IMAD.X R5, RZ, RZ, RZ, P1 ;  /* 0x000000ffff057224 */ /* 0x000fc800008e06ff */
[----:B------:R-:W-:-:S08]  /*4c70*/  IMAD.WIDE.U32.X R4, R23, UR9, R4, P3 ;  /* 0x0000000917047c25 */ /* 0x000fd000098e0404 */
.L_x_76:
[----:B------:R-:W-:Y:S01]  /*4c80*/  ISETP.NE.AND P1, PT, R16, 0x1, PT ;  /* 0x000000011000780c */ /* 0x000fe20003f25270 */
[----:B------:R-:W-:Y:S01]  /*4c90*/  ULDC UR4, c[0x0][0x648] ;  /* 0x0001920000047ab9 */ /* 0x000fe20000000800 */
[----:B------:R-:W-:Y:S01]  /*4ca0*/  LOP3.LUT R20, R20, UR16, RZ, 0xc0, !PT ;  /* 0x0000001014147c12 */ /* 0x000fe2000f8ec0ff */
[----:B------:R-:W-:Y:S01]  /*4cb0*/  IMAD.MOV R22, RZ, RZ, -R22 ;  /* 0x000000ffff167224 */ /* 0x000fe200078e0a16 */
[----:B------:R-:W-:Y:S01]  /*4cc0*/  SHF.R.U64 R5, R4, UR4, R5 ;  /* 0x0000000404057c19 */ /* 0x000fe20008001205 */
[----:B------:R-:W-:Y:S01]  /*4cd0*/  ULDC UR4, c[0x0][0x638] ;  /* 0x00018e0000047ab9 */ /* 0x000fe20000000800 */
[----:B------:R-:W-:Y:S01]  /*4ce0*/  LOP3.LUT R6, R3, UR15, RZ, 0xc0, !PT ;  /* 0x0000000f03067c12 */ /* 0x000fe2000f8ec0ff */
[----:B------:R-:W-:Y:S01]  /*4cf0*/  ULDC UR5, c[0x0][0x610] ;  /* 0x0001840000057ab9 */ /* 0x000fe20000000800 */
[----:B------:R-:W-:Y:S02]  /*4d00*/  IMAD.MOV.U32 R3, RZ, RZ, 0x1 ;  /* 0x00000001ff037424 */ /* 0x000fe400078e00ff */
[----:B------:R-:W-:-:S02]  /*4d10*/  IMAD.MOV R4, RZ, RZ, -R5 ;  /* 0x000000ffff047224 */ /* 0x000fc400078e0a05 */
[----:B------:R-:W-:Y:S02]  /*4d20*/  IMAD R20, R5, UR17, R20 ;  /* 0x0000001105147c24 */ /* 0x000fe4000f8e0214 */
[----:B------:R-:W-:Y:S02]  /*4d30*/  @P1 IMAD R15, R21, R22, R14 ;  /* 0x00000016150f1224 */ /* 0x000fe400078e020e */
[----:B------:R-:W-:Y:S01]  /*4d40*/  IMAD R9, R4, UR4, R9 ;  /* 0x0000000404097c24 */ /* 0x000fe2000f8e0209 */
[----:B------:R-:W-:Y:S01]  /*4d50*/  ULDC UR4, c[0x0][0x600] ;  /* 0x0001800000047ab9 */ /* 0x000fe20000000800 */
[----:B------:R-:W-:Y:S02]  /*4d60*/  IMAD R15, R20, UR5, R15 ;  /* 0x00000005140f7c24 */ /* 0x000fe4000f8e020f */
[----:B------:R-:W-:-:S05]  /*4d70*/  IMAD R20, R9, UR4, R6 ;  /* 0x0000000409147c24 */ /* 0x000fca000f8e0206 */
[----:B------:R-:W-:Y:S02]  /*4d80*/  SEL R21, R20, R15, !P1 ;  /* 0x0000000f14157207 */ /* 0x000fe40004800000 */
[----:B------:R-:W-:-:S07]  /*4d90*/  SEL R20, R15, R20, !P1 ;  /* 0x000000140f147207 */ /* 0x000fce0004800000 */
.L_x_74:
[----:B------:R-:W-:Y:S05]  /*4da0*/  BSYNC B1 ;  /* 0x0000000000017941 */ /* 0x000fea0003800000 */
.L_x_73:
[----:B------:R-:W-:-:S13]  /*4db0*/  LOP3.LUT P1, RZ, R3, 0xff, RZ, 0xc0, !PT ;  /* 0x000000ff03ff7812 */ /* 0x000fda000782c0ff */
[----:B------:R-:W-:Y:S05]  /*4dc0*/  @P1 BRA `(.L_x_77) ;  /* 0xfffffff400481947 */ /* 0x000fea000383ffff */
[----:B------:R-:W-:Y:S05]  /*4dd0*/  BSYNC B0 ;  /* 0x0000000000007941 */ /* 0x000fea0003800000 */
.L_x_65:
[----:B------:R-:W-:-:S03]  /*4de0*/  UMOV UR4, 0xffffffff ;  /* 0xffffffff00047882 */ /* 0x000fc60000000000 */
[----:B------:R-:W-:Y:S05]  /*4df0*/  BRA.DIV UR4, `(.L_x_78) ;  /* 0x0000001204307947 */ /* 0x000fea000b800000 */
[----:B------:R-:W-:-:S13]  /*4e00*/  ELECT P6, URZ, PT ;  /* 0x00000000003f782f */ /* 0x000fda00038c0000 */
.L_x_114:
[----:B------:R-:W-:Y:S04]  /*4e10*/  BSSY B0, `(.L_x_79) ;  /* 0x00000f1000007945 */ /* 0x000fe80003800000 */
[----:B------:R-:W-:Y:S05]  /*4e20*/  @!P6 BRA `(.L_x_80) ;  /* 0x0000000c00bce947 */ /* 0x000fea0003800000 */
[----:B------:R-:W-:-:S04]  /*4e30*/  LOP3.LUT R18, R18, 0x2, RZ, 0xfc, !PT ;  /* 0x0000000212127812 */ /* 0x000fc800078efcff */
[----:B------:R-:W-:-:S13]  /*4e40*/  ISETP.NE.AND P0, PT, R18, 0x3, PT ;  /* 0x000000031200780c */ /* 0x000fda0003f05270 */
[----:B------:R-:W-:Y:S05]  /*4e50*/  @!P0 BRA `(.L_x_81) ;  /* 0x0000000000048947 */ /* 0x000fea0003800000 */
[----:B------:R-:W-:Y:S01]  /*4e60*/  BPT.TRAP 0x1 ;  /* 0x000000040000795c */ /* 0x000fe20000300000 */
.L_x_81:
[----:B------:R-:W0:Y:S01]  /*4e70*/  S2R R3, SR_CgaCtaId ;  /* 0x0000000000037919 */ /* 0x000e220000008800 */
[----:B------:R-:W-:Y:S02]  /*4e80*/  MOV R2, 0x400 ;  /* 0x0000040000027802 */ /* 0x000fe40000000f00 */
[----:B------:R-:W-:Y:S02]  /*4e90*/  SHF.L.U32 R4, R0, 0x1f, RZ ;  /* 0x0000001f00047819 */ /* 0x000fe400000006ff */
[----:B0-----:R-:W-:-:S05]  /*4ea0*/  LEA R2, R3, R2, 0x18 ;  /* 0x0000000203027211 */ /* 0x001fca00078ec0ff */
[----:B------:R-:W-:-:S04]  /*4eb0*/  VIADD R2, R2, 0xd0 ;  /* 0x000000d002027836 */ /* 0x000fc80000000000 */
[C---:B------:R-:W-:Y:S02]  /*4ec0*/  IMAD R7, R13.reuse, 0x8, R2 ;  /* 0x000000080d077824 */ /* 0x040fe400078e0202 */
[----:B------:R-:W-:Y:S02]  /*4ed0*/  VIADD R13, R13, 0x1 ;  /* 0x000000010d0d7836 */ /* 0x000fe40000000000 */
[----:B------:R-:W0:Y:S03]  /*4ee0*/  SYNCS.PHASECHK.TRANS64.TRYWAIT P0, [R7+URZ], R4 ;  /* 0x00000004070075a7 */ /* 0x000e26000800017f */
[----:B------:R-:W-:-:S04]  /*4ef0*/  ISETP.NE.AND P1, PT, R13, 0x1a, PT ;  /* 0x0000001a0d00780c */ /* 0x000fc80003f25270 */
[----:B------:R-:W-:Y:S02]  /*4f00*/  SEL R3, RZ, 0x1, P1 ;  /* 0x00000001ff037807 */ /* 0x000fe40000800000 */
[----:B------:R-:W-:Y:S02]  /*4f10*/  SEL R13, R13, RZ, P1 ;  /* 0x000000ff0d0d7207 */ /* 0x000fe40000800000 */
[----:B------:R-:W-:-:S03]  /*4f20*/  LOP3.LUT R6, R0, R3, RZ, 0x3c, !PT ;  /* 0x0000000300067212 */ /* 0x000fc600078e3cff */
[----:B------:R-:W-:Y:S01]  /*4f30*/  IMAD R8, R13, 0x8, R2 ;  /* 0x000000080d087824 */ /* 0x000fe200078e0202 */
[----:B------:R-:W-:Y:S01]  /*4f40*/  SHF.L.U32 R5, R6, 0x1f, RZ ;  /* 0x0000001f06057819 */ /* 0x000fe200000006ff */
[----:B0-----:R-:W-:Y:S06]  /*4f50*/  @!P0 BRA `(.L_x_82) ;  /* 0x0000000c00f88947 */ /* 0x001fec0003800000 */
.L_x_115:
[----:B------:R-:W1:Y:S01]  /*4f60*/  SYNCS.PHASECHK.TRANS64.TRYWAIT P0, [R8+URZ], R5 ;  /* 0x00000005080075a7 */ /* 0x000e62000800017f */
[----:B------:R-:W-:-:S05]  /*4f70*/  VIADD R0, R13, 0x1 ;  /* 0x000000010d007836 */ /* 0x000fca0000000000 */
[----:B------:R-:W-:-:S04]  /*4f80*/  ISETP.NE.AND P1, PT, R0, 0x1a, PT ;  /* 0x0000001a0000780c */ /* 0x000fc80003f25270 */
[----:B------:R-:W-:Y:S02]  /*4f90*/  SEL R3, RZ, 0x1, P1 ;  /* 0x00000001ff037807 */ /* 0x000fe40000800000 */
[----:B0-----:R-:W-:Y:S02]  /*4fa0*/  SEL R7, R0, RZ, P1 ;  /* 0x000000ff00077207 */ /* 0x001fe40000800000 */
[----:B------:R-:W-:-:S03]  /*4fb0*/  LOP3.LUT R6, R6, R3, RZ, 0x3c, !PT ;  /* 0x0000000306067212 */ /* 0x000fc600078e3cff */
[----:B------:R-:W-:Y:S01]  /*4fc0*/  IMAD R9, R7, 0x8, R2 ;  /* 0x0000000807097824 */ /* 0x000fe200078e0202 */
[----:B------:R-:W-:Y:S01]  /*4fd0*/  SHF.L.U32 R4, R6, 0x1f, RZ ;  /* 0x0000001f06047819 */ /* 0x000fe200000006ff */
[----:B-1----:R-:W-:Y:S06]  /*4fe0*/  @!P0 BRA `(.L_x_83) ;  /* 0x0000000c00e88947 */ /* 0x002fec0003800000 */
.L_x_116:
[----:B------:R-:W1:Y:S01]  /*4ff0*/  SYNCS.PHASECHK.TRANS64.TRYWAIT P0, [R9+URZ], R4 ;  /* 0x00000004090075a7 */ /* 0x000e62000800017f */
[----:B------:R-:W-:-:S05]  /*5000*/  VIADD R0, R7, 0x1 ;  /* 0x0000000107007836 */ /* 0x000fca0000000000 */
[----:B------:R-:W-:-:S04]  /*5010*/  ISETP.NE.AND P1, PT, R0, 0x1a, PT ;  /* 0x0000001a0000780c */ /* 0x000fc80003f25270 */
[----:B------:R-:W-:Y:S02]  /*5020*/  SEL R3, RZ, 0x1, P1 ;  /* 0x00000001ff037807 */ /* 0x000fe40000800000 */
[----:B------:R-:W-:Y:S02]  /*5030*/  SEL R7, R0, RZ, P1 ;  /* 0x000000ff00077207 */ /* 0x000fe40000800000 */
[----:B------:R-:W-:-:S03]  /*5040*/  LOP3.LUT R6, R6, R3, RZ, 0x3c, !PT ;  /* 0x0000000306067212 */ /* 0x000fc600078e3cff */
[----:B0-----:R-:W-:Y:S01]  /*5050*/  IMAD R8, R7, 0x8, R2 ;  /* 0x0000000807087824 */ /* 0x001fe200078e0202 */
[----:B------:R-:W-:Y:S01]  /*5060*/  SHF.L.U32 R5, R6, 0x1f, RZ ;  /* 0x0000001f06057819 */ /* 0x000fe200000006ff */
[----:B-1----:R-:W-:Y:S06]  /*5070*/  @!P0 BRA `(.L_x_84) ;  /* 0x0000000c00d88947 */ /* 0x002fec0003800000 */
.L_x_117:
        /* <DEDUP_REMOVED lines=9> */
.L_x_118:
        /* <DEDUP_REMOVED lines=9> */
.L_x_119:
        /* <DEDUP_REMOVED lines=9> */
.L_x_120:
        /* <DEDUP_REMOVED lines=9> */
.L_x_121:
        /* <DEDUP_REMOVED lines=9> */
.L_x_122:
        /* <DEDUP_REMOVED lines=9> */
.L_x_123:
        /* <DEDUP_REMOVED lines=9> */
.L_x_124:
        /* <DEDUP_REMOVED lines=9> */
.L_x_125:
        /* <DEDUP_REMOVED lines=9> */
.L_x_126:
        /* <DEDUP_REMOVED lines=9> */
.L_x_127:
        /* <DEDUP_REMOVED lines=9> */
.L_x_128:
        /* <DEDUP_REMOVED lines=9> */
.L_x_129:
        /* <DEDUP_REMOVED lines=9> */
.L_x_130:
        /* <DEDUP_REMOVED lines=9> */
.L_x_131:
        /* <DEDUP_REMOVED lines=9> */
.L_x_132:
        /* <DEDUP_REMOVED lines=9> */
.L_x_133:
        /* <DEDUP_REMOVED lines=9> */
.L_x_134:
        /* <DEDUP_REMOVED lines=9> */
.L_x_135:
        /* <DEDUP_REMOVED lines=9> */
.L_x_136:
        /* <DEDUP_REMOVED lines=9> */
.L_x_137:
[----:B------:R-:W1:Y:S01]  /*5bc0*/  SYNCS.PHASECHK.TRANS64.TRYWAIT P0, [R8+URZ], R5 ;  /* 0x00000005080075a7 */ /* 0x000e62000800017f */
[----:B------:R-:W-:-:S05]  /*5bd0*/  VIADD R0, R7, 0x1 ;  /* 0x0000000107007836 */ /* 0x000fca0000000000 */
[----:B------:R-:W-:-:S04]  /*5be0*/  ISETP.NE.AND P1, PT, R0, 0x1a, PT ;  /* 0x0000001a0000780c */ /* 0x000fc80003f25270 */
[----:B------:R-:W-:Y:S02]  /*5bf0*/  SEL R3, RZ, 0x1, P1 ;  /* 0x00000001ff037807 */ /* 0x000fe40000800000 */
[----:B------:R-:W-:Y:S02]  /*5c00*/  SEL R7, R0, RZ, P1 ;  /* 0x000000ff00077207 */ /* 0x000fe40000800000 */
[----:B0-----:R-:W-:-:S03]  /*5c10*/  LOP3.LUT R9, R6, R3, RZ, 0x3c, !PT ;  /* 0x0000000306097212 */ /* 0x001fc600078e3cff */
[----:B------:R-:W-:Y:S01]  /*5c20*/  IMAD R11, R7, 0x8, R2 ;  /* 0x00000008070b7824 */ /* 0x000fe200078e0202 */
[----:B------:R-:W-:Y:S01]  /*5c30*/  SHF.L.U32 R6, R9, 0x1f, RZ ;  /* 0x0000001f09067819 */ /* 0x000fe200000006ff */
[----:B-1----:R-:W-:Y:S06]  /*5c40*/  @!P0 BRA `(.L_x_105) ;  /* 0x0000000800888947 */ /* 0x002fec0003800000 */
.L_x_138:
[----:B------:R-:W1:Y:S01]  /*5c50*/  SYNCS.PHASECHK.TRANS64.TRYWAIT P0, [R11+URZ], R6 ;  /* 0x000000060b0075a7 */ /* 0x000e62000800017f */
[----:B------:R-:W-:-:S05]  /*5c60*/  VIADD R0, R7, 0x1 ;  /* 0x0000000107007836 */ /* 0x000fca0000000000 */
[----:B------:R-:W-:-:S04]  /*5c70*/  ISETP.NE.AND P1, PT, R0, 0x1a, PT ;  /* 0x0000001a0000780c */ /* 0x000fc80003f25270 */
[----:B------:R-:W-:Y:S02]  /*5c80*/  SEL R4, RZ, 0x1, P1 ;  /* 0x00000001ff047807 */ /* 0x000fe40000800000 */
[----:B------:R-:W-:Y:S02]  /*5c90*/  SEL R3, R0, RZ, P1 ;  /* 0x000000ff00037207 */ /* 0x000fe40000800000 */
[----:B------:R-:W-:Y:S01]  /*5ca0*/  LOP3.LUT R0, R9, R4, RZ, 0x3c, !PT ;  /* 0x0000000409007212 */ /* 0x000fe200078e3cff */
[----:B-1----:R-:W-:Y:S06]  /*5cb0*/  @!P0 BRA `(.L_x_106) ;  /* 0x0000000800808947 */ /* 0x002fec0003800000 */
.L_x_139:
[----:B------:R-:W-:Y:S01]  /*5cc0*/  IMAD R3, R3, 0x8, R2 ;  /* 0x0000000803037824 */ /* 0x000fe200078e0202 */
[----:B------:R-:W-:-:S07]  /*5cd0*/  SHF.L.U32 R0, R0, 0x1f, RZ ;  /* 0x0000001f00007819 */ /* 0x000fce00000006ff */
.L_x_107:
[----:B--2---:R2:W3:Y:S02]  /*5ce0*/  SYNCS.PHASECHK.TRANS64.TRYWAIT P0, [R3+URZ], R0 ;  /* 0x00000000030075a7 */ /* 0x0044e4000800017f */
[----:B---3--:R-:W-:Y:S05]  /*5cf0*/  @!P0 NANOSLEEP.SYNCS 0x989680 ;  /* 0x009896800000895d */ /* 0x008fea0003900000 */
[----:B------:R-:W3:Y:S02]  /*5d00*/  @!P0 SYNCS.PHASECHK.TRANS64 P0, [R3+URZ], R0 ;  /* 0x00000000030085a7 */ /* 0x000ee4000800007f */
[----:B---3--:R-:W-:Y:S05]  /*5d10*/  @!P0 BRA `(.L_x_107) ;  /* 0xfffffffc00f08947 */ /* 0x008fea000383ffff */
.L_x_80:
[----:B------:R-:W-:Y:S05]  /*5d20*/  BSYNC B0 ;  /* 0x0000000000007941 */ /* 0x000fea0003800000 */
.L_x_79:
[----:B------:R-:W-:Y:S05]  /*5d30*/  EXIT ;  /* 0x000000000000794d */ /* 0x000fea0003800000 */
.L_x_18:
[----:B-1----:R1:W2:Y:S02]  /*5d40*/  SYNCS.PHASECHK.TRANS64.TRYWAIT P1, [R3+URZ], R0 ;  /* 0x00000000030075a7 */ /* 0x0022a4000802017f */
[----:B--2---:R-:W-:Y:S05]  /*5d50*/  @!P1 NANOSLEEP.SYNCS 0x989680 ;  /* 0x009896800000995d */ /* 0x004fea0003900000 */
[----:B------:R-:W2:Y:S02]  /*5d60*/  @!P1 SYNCS.PHASECHK.TRANS64 P1, [R3+URZ], R0 ;  /* 0x00000000030095a7 */ /* 0x000ea4000802007f */
[----:B--2---:R-:W-:Y:S05]  /*5d70*/  @!P1 BRA `(.L_x_18) ;  /* 0xfffffffc00f09947 */ /* 0x004fea000383ffff */
[----:B------:R-:W-:Y:S05]  /*5d80*/  BRA `(.L_x_17) ;  /* 0xffffffb800747947 */ /* 0x000fea000383ffff */
.L_x_23:
[----:B-1----:R-:W-:-:S04]  /*5d90*/  IMAD.U32 R4, RZ, RZ, UR4 ;  /* 0x00000004ff047e24 */ /* 0x002fc8000f8e00ff */
[----:B------:R1:W2:Y:S03]  /*5da0*/  SYNCS.PHASECHK.TRANS64.TRYWAIT P1, [R4+URZ], R3 ;  /* 0x00000003040075a7 */ /* 0x0002a6000802017f */
[----:B--2---:R-:W-:Y:S05]  /*5db0*/  @!P1 NANOSLEEP.SYNCS 0x989680 ;  /* 0x009896800000995d */ /* 0x004fea0003900000 */
[----:B------:R-:W2:Y:S02]  /*5dc0*/  @!P1 SYNCS.PHASECHK.TRANS64 P1, [R4+URZ], R3 ;  /* 0x00000003040095a7 */ /* 0x000ea4000802007f */
[----:B--2---:R-:W-:Y:S05]  /*5dd0*/  @!P1 BRA `(.L_x_23) ;  /* 0xfffffffc00ec9947 */ /* 0x004fea000383ffff */
[----:B------:R-:W-:Y:S05]  /*5de0*/  BRA `(.L_x_22) ;  /* 0xffffffb800fc7947 */ /* 0x000fea000383ffff */
.L_x_66:
[----:B------:R-:W-:Y:S01]  /*5df0*/  BSSY B1, `(.L_x_108) ;  /* 0x0000006000017945 */ /* 0x000fe20003800000 */
[----:B------:R-:W-:-:S07]  /*5e00*/  IMAD.MOV.U32 R15, RZ, RZ, -0x1 ;  /* 0xffffffffff0f7424 */ /* 0x000fce00078e00ff */
[----:B------:R-:W-:Y:S05]  /*5e10*/  WARPSYNC.COLLECTIVE R15, `(.L_x_109) ;  /* 0x000000000f0c7348 */ /* 0x000fea0003c00000 */
[----:B------:R-:W-:Y:S02]  /*5e20*/  ELECT P6, UR62, PT ;  /* 0x00000000003e782f */ /* 0x000fe400038c0000 */
[----:B------:R-:W-:Y:S01]  /*5e30*/  MOV R14, UR62 ;  /* 0x0000003e000e7c02 */ /* 0x000fe20008000f00 */
[----:B------:R-:W-:Y:S10]  /*5e40*/  ENDCOLLECTIVE ;  /* 0x000000000000791b */ /* 0x000ff40003800000 */
.L_x_109:
[----:B------:R-:W-:Y:S05]  /*5e50*/  BSYNC B1 ;  /* 0x0000000000017941 */ /* 0x000fea0003800000 */
.L_x_108:
[----:B------:R-:W-:Y:S05]  /*5e60*/  BRA `(.L_x_110) ;  /* 0xffffffe4002c7947 */ /* 0x000fea000383ffff */
.L_x_69:
[----:B-1----:R1:W2:Y:S02]  /*5e70*/  SYNCS.PHASECHK.TRANS64.TRYWAIT P1, [R9+URZ+0xd0], R6 ;  /* 0x0000d006090075a7 */ /* 0x0022a4000802017f */
[----:B--2---:R-:W-:Y:S05]  /*5e80*/  @!P1 NANOSLEEP.SYNCS 0x989680 ;  /* 0x009896800000995d */ /* 0x004fea0003900000 */
[----:B------:R-:W2:Y:S02]  /*5e90*/  @!P1 SYNCS.PHASECHK.TRANS64 P1, [R9+URZ+0xd0], R6 ;  /* 0x0000d006090095a7 */ /* 0x000ea4000802007f */
[----:B--2---:R-:W-:Y:S05]  /*5ea0*/  @!P1 BRA `(.L_x_69) ;  /* 0xfffffffc00f09947 */ /* 0x004fea000383ffff */
[----:B------:R-:W-:Y:S05]  /*5eb0*/  BRA `(.L_x_111) ;  /* 0xffffffe400607947 */ /* 0x000fea000383ffff */
.L_x_78:
[----:B------:R-:W-:Y:S01]  /*5ec0*/  BSSY B0, `(.L_x_112) ;  /* 0x0000006000007945 */ /* 0x000fe20003800000 */
[----:B------:R-:W-:-:S07]  /*5ed0*/  IMAD.MOV.U32 R15, RZ, RZ, -0x1 ;  /* 0xffffffffff0f7424 */ /* 0x000fce00078e00ff */
[----:B------:R-:W-:Y:S05]  /*5ee0*/  WARPSYNC.COLLECTIVE R15, `(.L_x_113) ;  /* 0x000000000f0c7348 */ /* 0x000fea0003c00000 */
[----:B------:R-:W-:Y:S02]  /*5ef0*/  ELECT P6, UR62, PT ;  /* 0x00000000003e782f */ /* 0x000fe400038c0000 */
[----:B------:R-:W-:Y:S01]  /*5f00*/  MOV R14, UR62 ;  /* 0x0000003e000e7c02 */ /* 0x000fe20008000f00 */
[----:B------:R-:W-:Y:S10]  /*5f10*/  ENDCOLLECTIVE ;  /* 0x000000000000791b */ /* 0x000ff40003800000 */
.L_x_113:
[----:B------:R-:W-:Y:S05]  /*5f20*/  BSYNC B0 ;  /* 0x0000000000007941 */ /* 0x000fea0003800000 */
.L_x_112:
[----:B------:R-:W-:Y:S05]  /*5f30*/  BRA `(.L_x_114) ;  /* 0xffffffec00b47947 */ /* 0x000fea000383ffff */
.L_x_82:
[----:B0-----:R0:W1:Y:S02]  /*5f40*/  SYNCS.PHASECHK.TRANS64.TRYWAIT P0, [R7+URZ], R4 ;  /* 0x00000004070075a7 */ /* 0x001064000800017f */
[----:B-1----:R-:W-:Y:S05]  /*5f50*/  @!P0 NANOSLEEP.SYNCS 0x989680 ;  /* 0x009896800000895d */ /* 0x002fea0003900000 */
[----:B------:R-:W1:Y:S02]  /*5f60*/  @!P0 SYNCS.PHASECHK.TRANS64 P0, [R7+URZ], R4 ;  /* 0x00000004070085a7 */ /* 0x000e64000800007f */
[----:B-1----:R-:W-:Y:S05]  /*5f70*/  @!P0 BRA `(.L_x_82) ;  /* 0xfffffffc00f08947 */ /* 0x002fea000383ffff */
[----:B------:R-:W-:Y:S05]  /*5f80*/  BRA `(.L_x_115) ;  /* 0xffffffec00f47947 */ /* 0x000fea000383ffff */
.L_x_83:
[----:B0-----:R0:W1:Y:S02]  /*5f90*/  SYNCS.PHASECHK.TRANS64.TRYWAIT P0, [R8+URZ], R5 ;  /* 0x00000005080075a7 */ /* 0x001064000800017f */
[----:B-1----:R-:W-:Y:S05]  /*5fa0*/  @!P0 NANOSLEEP.SYNCS 0x989680 ;  /* 0x009896800000895d */ /* 0x002fea0003900000 */
[----:B------:R-:W1:Y:S02]  /*5fb0*/  @!P0 SYNCS.PHASECHK.TRANS64 P0, [R8+URZ], R5 ;  /* 0x00000005080085a7 */ /* 0x000e64000800007f */
[----:B-1----:R-:W-:Y:S05]  /*5fc0*/  @!P0 BRA `(.L_x_83) ;  /* 0xfffffffc00f08947 */ /* 0x002fea000383ffff */
[----:B------:R-:W-:Y:S05]  /*5fd0*/  BRA `(.L_x_116) ;  /* 0xfffffff000047947 */ /* 0x000fea000383ffff */
.L_x_84:
[----:B0-----:R0:W1:Y:S02]  /*5fe0*/  SYNCS.PHASECHK.TRANS64.TRYWAIT P0, [R9+URZ], R4 ;  /* 0x00000004090075a7 */ /* 0x001064000800017f */
[----:B-1----:R-:W-:Y:S05]  /*5ff0*/  @!P0 NANOSLEEP.SYNCS 0x989680 ;  /* 0x009896800000895d */ /* 0x002fea0003900000 */
[----:B------:R-:W1:Y:S02]  /*6000*/  @!P0 SYNCS.PHASECHK.TRANS64 P0, [R9+URZ], R4 ;  /* 0x00000004090085a7 */ /* 0x000e64000800007f */
[----:B-1----:R-:W-:Y:S05]  /*6010*/  @!P0 BRA `(.L_x_84) ;  /* 0xfffffffc00f08947 */ /* 0x002fea000383ffff */
[----:B------:R-:W-:Y:S05]  /*6020*/  BRA `(.L_x_117) ;  /* 0xfffffff000147947 */ /* 0x000fea000383ffff */
.L_x_85:
[----:B0-----:R0:W1:Y:S02]  /*6030*/  SYNCS.PHASECHK.TRANS64.TRYWAIT P0, [R8+URZ], R5 ;  /* 0x00000005080075a7 */ /* 0x001064000800017f */
[----:B-1----:R-:W-:Y:S05]  /*6040*/  @!P0 NANOSLEEP.SYNCS 0x989680 ;  /* 0x009896800000895d */ /* 0x002fea0003900000 */
[----:B------:R-:W1:Y:S02]  /*6050*/  @!P0 SYNCS.PHASECHK.TRANS64 P0, [R8+URZ], R5 ;  /* 0x00000005080085a7 */ /* 0x000e64000800007f */
[----:B-1----:R-:W-:Y:S05]  /*6060*/  @!P0 BRA `(.L_x_85) ;  /* 0xfffffffc00f08947 */ /* 0x002fea000383ffff */
[----:B------:R-:W-:Y:S05]  /*6070*/  BRA `(.L_x_118) ;  /* 0xfffffff000247947 */ /* 0x000fea000383ffff */
.L_x_86:
[----:B0-----:R0:W1:Y:S02]  /*6080*/  SYNCS.PHASECHK.TRANS64.TRYWAIT P0, [R9+URZ], R4 ;  /* 0x00000004090075a7 */ /* 0x001064000800017f */
[----:B-1----:R-:W-:Y:S05]  /*6090*/  @!P0 NANOSLEEP.SYNCS 0x989680 ;  /* 0x009896800000895d */ /* 0x002fea0003900000 */
[----:B------:R-:W1:Y:S02]  /*60a0*/  @!P0 SYNCS.PHASECHK.TRANS64 P0, [R9+URZ], R4 ;  /* 0x00000004090085a7 */ /* 0x000e64000800007f */
[----:B-1----:R-:W-:Y:S05]  /*60b0*/  @!P0 BRA `(.L_x_86) ;  /* 0xfffffffc00f08947 */ /* 0x002fea000383ffff */
[----:B------:R-:W-:Y:S05]  /*60c0*/  BRA `(.L_x_119) ;  /* 0xfffffff000347947 */ /* 0x000fea000383ffff */
.L_x_87:
[----:B0-----:R0:W1:Y:S02]  /*60d0*/  SYNCS.PHASECHK.TRANS64.TRYWAIT P0, [R8+URZ], R5 ;  /* 0x00000005080075a7 */ /* 0x001064000800017f */
[----:B-1----:R-:W-:Y:S05]  /*60e0*/  @!P0 NANOSLEEP.SYNCS 0x989680 ;  /* 0x009896800000895d */ /* 0x002fea0003900000 */
[----:B------:R-:W1:Y:S02]  /*60f0*/  @!P0 SYNCS.PHASECHK.TRANS64 P0, [R8+URZ], R5 ;  /* 0x00000005080085a7 */ /* 0x000e64000800007f */
[----:B-1----:R-:W-:Y:S05]  /*6100*/  @!P0 BRA `(.L_x_87) ;  /* 0xfffffffc00f08947 */ /* 0x002fea000383ffff */
[----:B------:R-:W-:Y:S05]  /*6110*/  BRA `(.L_x_120) ;  /* 0xfffffff000447947 */ /* 0x000fea000383ffff */
.L_x_88:
[----:B0-----:R0:W1:Y:S02]  /*6120*/  SYNCS.PHASECHK.TRANS64.TRYWAIT P0, [R9+URZ], R4 ;  /* 0x00000004090075a7 */ /* 0x001064000800017f */
[----:B-1----:R-:W-:Y:S05]  /*6130*/  @!P0 NANOSLEEP.SYNCS 0x989680 ;  /* 0x009896800000895d */ /* 0x002fea0003900000 */
[----:B------:R-:W1:Y:S02]  /*6140*/  @!P0 SYNCS.PHASECHK.TRANS64 P0, [R9+URZ], R4 ;  /* 0x00000004090085a7 */ /* 0x000e64000800007f */
[----:B-1----:R-:W-:Y:S05]  /*6150*/  @!P0 BRA `(.L_x_88) ;  /* 0xfffffffc00f08947 */ /* 0x002fea000383ffff */
[----:B------:R-:W-:Y:S05]  /*6160*/  BRA `(.L_x_121) ;  /* 0xfffffff000547947 */ /* 0x000fea000383ffff */
.L_x_89:
[----:B0-----:R0:W1:Y:S02]  /*6170*/  SYNCS.PHASECHK.TRANS64.TRYWAIT P0, [R8+URZ], R5 ;  /* 0x00000005080075a7 */ /* 0x001064000800017f */
[----:B-1----:R-:W-:Y:S05]  /*6180*/  @!P0 NANOSLEEP.SYNCS 0x989680 ;  /* 0x009896800000895d */ /* 0x002fea0003900000 */
[----:B------:R-:W1:Y:S02]  /*6190*/  @!P0 SYNCS.PHASECHK.TRANS64 P0, [R8+URZ], R5 ;  /* 0x00000005080085a7 */ /* 0x000e64000800007f */
[----:B-1----:R-:W-:Y:S05]  /*61a0*/  @!P0 BRA `(.L_x_89) ;  /* 0xfffffffc00f08947 */ /* 0x002fea000383ffff */
[----:B------:R-:W-:Y:S05]  /*61b0*/  BRA `(.L_x_122) ;  /* 0xfffffff000647947 */ /* 0x000fea000383ffff */
.L_x_90:
[----:B0-----:R0:W1:Y:S02]  /*61c0*/  SYNCS.PHASECHK.TRANS64.TRYWAIT P0, [R9+URZ], R4 ;  /* 0x00000004090075a7 */ /* 0x001064000800017f */
[----:B-1----:R-:W-:Y:S05]  /*61d0*/  @!P0 NANOSLEEP.SYNCS 0x989680 ;  /* 0x009896800000895d */ /* 0x002fea0003900000 */
[----:B------:R-:W1:Y:S02]  /*61e0*/  @!P0 SYNCS.PHASECHK.TRANS64 P0, [R9+URZ], R4 ;  /* 0x00000004090085a7 */ /* 0x000e64000800007f */
[----:B-1----:R-:W-:Y:S05]  /*61f0*/  @!P0 BRA `(.L_x_90) ;  /* 0xfffffffc00f08947 */ /* 0x002fea000383ffff */
[----:B------:R-:W-:Y:S05]  /*6200*/  BRA `(.L_x_123) ;  /* 0xfffffff000747947 */ /* 0x000fea000383ffff */
.L_x_91:
[----:B0-----:R0:W1:Y:S02]  /*6210*/  SYNCS.PHASECHK.TRANS64.TRYWAIT P0, [R8+URZ], R5 ;  /* 0x00000005080075a7 */ /* 0x001064000800017f */
[----:B-1----:R-:W-:Y:S05]  /*6220*/  @!P0 NANOSLEEP.SYNCS 0x989680 ;  /* 0x009896800000895d */ /* 0x002fea0003900000 */
[----:B------:R-:W1:Y:S02]  /*6230*/  @!P0 SYNCS.PHASECHK.TRANS64 P0, [R8+URZ], R5 ;  /* 0x00000005080085a7 */ /* 0x000e64000800007f */
[----:B-1----:R-:W-:Y:S05]  /*6240*/  @!P0 BRA `(.L_x_91) ;  /* 0xfffffffc00f08947 */ /* 0x002fea000383ffff */
[----:B------:R-:W-:Y:S05]  /*6250*/  BRA `(.L_x_124) ;  /* 0xfffffff000847947 */ /* 0x000fea000383ffff */
.L_x_92:
[----:B0-----:R0:W1:Y:S02]  /*6260*/  SYNCS.PHASECHK.TRANS64.TRYWAIT P0, [R9+URZ], R4 ;  /* 0x00000004090075a7 */ /* 0x001064000800017f */
[----:B-1----:R-:W-:Y:S05]  /*6270*/  @!P0 NANOSLEEP.SYNCS 0x989680 ;  /* 0x009896800000895d */ /* 0x002fea0003900000 */
[----:B------:R-:W1:Y:S02]  /*6280*/  @!P0 SYNCS.PHASECHK.TRANS64 P0, [R9+URZ], R4 ;  /* 0x00000004090085a7 */ /* 0x000e64000800007f */
[----:B-1----:R-:W-:Y:S05]  /*6290*/  @!P0 BRA `(.L_x_92) ;  /* 0xfffffffc00f08947 */ /* 0x002fea000383ffff */
[----:B------:R-:W-:Y:S05]  /*62a0*/  BRA `(.L_x_125) ;  /* 0xfffffff000947947 */ /* 0x000fea000383ffff */
.L_x_93:
[----:B0-----:R0:W1:Y:S02]  /*62b0*/  SYNCS.PHASECHK.TRANS64.TRYWAIT P0, [R8+URZ], R5 ;  /* 0x00000005080075a7 */ /* 0x001064000800017f */
[----:B-1----:R-:W-:Y:S05]  /*62c0*/  @!P0 NANOSLEEP.SYNCS 0x989680 ;  /* 0x009896800000895d */ /* 0x002fea0003900000 */
[----:B------:R-:W1:Y:S02]  /*62d0*/  @!P0 SYNCS.PHASECHK.TRANS64 P0, [R8+URZ], R5 ;  /* 0x00000005080085a7 */ /* 0x000e64000800007f */
[----:B-1----:R-:W-:Y:S05]  /*62e0*/  @!P0 BRA `(.L_x_93) ;  /* 0xfffffffc00f08947 */ /* 0x002fea000383ffff */
[----:B------:R-:W-:Y:S05]  /*62f0*/  BRA `(.L_x_126) ;  /* 0xfffffff000a47947 */ /* 0x000fea000383ffff */
.L_x_94:
[----:B0-----:R0:W1:Y:S02]  /*6300*/  SYNCS.PHASECHK.TRANS64.TRYWAIT P0, [R9+URZ], R4 ;  /* 0x00000004090075a7 */ /* 0x001064000800017f */
[----:B-1----:R-:W-:Y:S05]  /*6310*/  @!P0 NANOSLEEP.SYNCS 0x989680 ;  /* 0x009896800000895d */ /* 0x002fea0003900000 */
[----:B------:R-:W1:Y:S02]  /*6320*/  @!P0 SYNCS.PHASECHK.TRANS64 P0, [R9+URZ], R4 ;  /* 0x00000004090085a7 */ /* 0x000e64000800007f */
[----:B-1----:R-:W-:Y:S05]  /*6330*/  @!P0 BRA `(.L_x_94) ;  /* 0xfffffffc00f08947 */ /* 0x002fea000383ffff */
[----:B------:R-:W-:Y:S05]  /*6340*/  BRA `(.L_x_127) ;  /* 0xfffffff000b47947 */ /* 0x000fea000383ffff */
.L_x_95:
[----:B0-----:R0:W1:Y:S02]  /*6350*/  SYNCS.PHASECHK.TRANS64.TRYWAIT P0, [R8+URZ], R5 ;  /* 0x00000005080075a7 */ /* 0x001064000800017f */
[----:B-1----:R-:W-:Y:S05]  /*6360*/  @!P0 NANOSLEEP.SYNCS 0x989680 ;  /* 0x009896800000895d */ /* 0x002fea0003900000 */
[----:B------:R-:W1:Y:S02]  /*6370*/  @!P0 SYNCS.PHASECHK.TRANS64 P0, [R8+URZ], R5 ;  /* 0x00000005080085a7 */ /* 0x000e64000800007f */
[----:B-1----:R-:W-:Y:S05]  /*6380*/  @!P0 BRA `(.L_x_95) ;  /* 0xfffffffc00f08947 */ /* 0x002fea000383ffff */
[----:B------:R-:W-:Y:S05]  /*6390*/  BRA `(.L_x_128) ;  /* 0xfffffff000c47947 */ /* 0x000fea000383ffff */
.L_x_96:
[----:B0-----:R0:W1:Y:S02]  /*63a0*/  SYNCS.PHASECHK.TRANS64.TRYWAIT P0, [R9+URZ], R4 ;  /* 0x00000004090075a7 */ /* 0x001064000800017f */
[----:B-1----:R-:W-:Y:S05]  /*63b0*/  @!P0 NANOSLEEP.SYNCS 0x989680 ;  /* 0x009896800000895d */ /* 0x002fea0003900000 */
[----:B------:R-:W1:Y:S02]  /*63c0*/  @!P0 SYNCS.PHASECHK.TRANS64 P0, [R9+URZ], R4 ;  /* 0x00000004090085a7 */ /* 0x000e64000800007f */
[----:B-1----:R-:W-:Y:S05]  /*63d0*/  @!P0 BRA `(.L_x_96) ;  /* 0xfffffffc00f08947 */ /* 0x002fea000383ffff */
[----:B------:R-:W-:Y:S05]  /*63e0*/  BRA `(.L_x_129) ;  /* 0xfffffff000d47947 */ /* 0x000fea000383ffff */
.L_x_97:
[----:B0-----:R0:W1:Y:S02]  /*63f0*/  SYNCS.PHASECHK.TRANS64.TRYWAIT P0, [R8+URZ], R5 ;  /* 0x00000005080075a7 */ /* 0x001064000800017f */
[----:B-1----:R-:W-:Y:S05]  /*6400*/  @!P0 NANOSLEEP.SYNCS 0x989680 ;  /* 0x009896800000895d */ /* 0x002fea0003900000 */
[----:B------:R-:W1:Y:S02]  /*6410*/  @!P0 SYNCS.PHASECHK.TRANS64 P0, [R8+URZ], R5 ;  /* 0x00000005080085a7 */ /* 0x000e64000800007f */
[----:B-1----:R-:W-:Y:S05]  /*6420*/  @!P0 BRA `(.L_x_97) ;  /* 0xfffffffc00f08947 */ /* 0x002fea000383ffff */
[----:B------:R-:W-:Y:S05]  /*6430*/  BRA `(.L_x_130) ;  /* 0xfffffff000e47947 */ /* 0x000fea000383ffff */
.L_x_98:
[----:B0-----:R0:W1:Y:S02]  /*6440*/  SYNCS.PHASECHK.TRANS64.TRYWAIT P0, [R9+URZ], R4 ;  /* 0x00000004090075a7 */ /* 0x001064000800017f */
[----:B-1----:R-:W-:Y:S05]  /*6450*/  @!P0 NANOSLEEP.SYNCS 0x989680 ;  /* 0x009896800000895d */ /* 0x002fea0003900000 */
[----:B------:R-:W1:Y:S02]  /*6460*/  @!P0 SYNCS.PHASECHK.TRANS64 P0, [R9+URZ], R4 ;  /* 0x00000004090085a7 */ /* 0x000e64000800007f */
[----:B-1----:R-:W-:Y:S05]  /*6470*/  @!P0 BRA `(.L_x_98) ;  /* 0xfffffffc00f08947 */ /* 0x002fea000383ffff */
[----:B------:R-:W-:Y:S05]  /*6480*/  BRA `(.L_x_131) ;  /* 0xfffffff000f47947 */ /* 0x000fea000383ffff */
.L_x_99:
[----:B0-----:R0:W1:Y:S02]  /*6490*/  SYNCS.PHASECHK.TRANS64.TRYWAIT P0, [R8+URZ], R5 ;  /* 0x00000005080075a7 */ /* 0x001064000800017f */
[----:B-1----:R-:W-:Y:S05]  /*64a0*/  @!P0 NANOSLEEP.SYNCS 0x989680 ;  /* 0x009896800000895d */ /* 0x002fea0003900000 */
[----:B------:R-:W1:Y:S02]  /*64b0*/  @!P0 SYNCS.PHASECHK.TRANS64 P0, [R8+URZ], R5 ;  /* 0x00000005080085a7 */ /* 0x000e64000800007f */
[----:B-1----:R-:W-:Y:S05]  /*64c0*/  @!P0 BRA `(.L_x_99) ;  /* 0xfffffffc00f08947 */ /* 0x002fea000383ffff */
[----:B------:R-:W-:Y:S05]  /*64d0*/  BRA `(.L_x_132) ;  /* 0xfffffff400047947 */ /* 0x000fea000383ffff */
.L_x_100:
[----:B0-----:R0:W1:Y:S02]  /*64e0*/  SYNCS.PHASECHK.TRANS64.TRYWAIT P0, [R9+URZ], R4 ;  /* 0x00000004090075a7 */ /* 0x001064000800017f */
[----:B-1----:R-:W-:Y:S05]  /*64f0*/  @!P0 NANOSLEEP.SYNCS 0x989680 ;  /* 0x009896800000895d */ /* 0x002fea0003900000 */
[----:B------:R-:W1:Y:S02]  /*6500*/  @!P0 SYNCS.PHASECHK.TRANS64 P0, [R9+URZ], R4 ;  /* 0x00000004090085a7 */ /* 0x000e64000800007f */
[----:B-1----:R-:W-:Y:S05]  /*6510*/  @!P0 BRA `(.L_x_100) ;  /* 0xfffffffc00f08947 */ /* 0x002fea000383ffff */
[----:B------:R-:W-:Y:S05]  /*6520*/  BRA `(.L_x_133) ;  /* 0xfffffff400147947 */ /* 0x000fea000383ffff */
.L_x_101:
[----:B0-----:R0:W1:Y:S02]  /*6530*/  SYNCS.PHASECHK.TRANS64.TRYWAIT P0, [R8+URZ], R5 ;  /* 0x00000005080075a7 */ /* 0x001064000800017f */
[----:B-1----:R-:W-:Y:S05]  /*6540*/  @!P0 NANOSLEEP.SYNCS 0x989680 ;  /* 0x009896800000895d */ /* 0x002fea0003900000 */
[----:B------:R-:W1:Y:S02]  /*6550*/  @!P0 SYNCS.PHASECHK.TRANS64 P0, [R8+URZ], R5 ;  /* 0x00000005080085a7 */ /* 0x000e64000800007f */
[----:B-1----:R-:W-:Y:S05]  /*6560*/  @!P0 BRA `(.L_x_101) ;  /* 0xfffffffc00f08947 */ /* 0x002fea000383ffff */
[----:B------:R-:W-:Y:S05]  /*6570*/  BRA `(.L_x_134) ;  /* 0xfffffff400247947 */ /* 0x000fea000383ffff */
.L_x_102:
[----:B0-----:R0:W1:Y:S02]  /*6580*/  SYNCS.PHASECHK.TRANS64.TRYWAIT P0, [R9+URZ], R4 ;  /* 0x00000004090075a7 */ /* 0x001064000800017f */
[----:B-1----:R-:W-:Y:S05]  /*6590*/  @!P0 NANOSLEEP.SYNCS 0x989680 ;  /* 0x009896800000895d */ /* 0x002fea0003900000 */
[----:B------:R-:W1:Y:S02]  /*65a0*/  @!P0 SYNCS.PHASECHK.TRANS64 P0, [R9+URZ], R4 ;  /* 0x00000004090085a7 */ /* 0x000e64000800007f */
[----:B-1----:R-:W-:Y:S05]  /*65b0*/  @!P0 BRA `(.L_x_102) ;  /* 0xfffffffc00f08947 */ /* 0x002fea000383ffff */
[----:B------:R-:W-:Y:S05]  /*65c0*/  BRA `(.L_x_135) ;  /* 0xfffffff400347947 */ /* 0x000fea000383ffff */
.L_x_103:
[----:B0-----:R0:W1:Y:S02]  /*65d0*/  SYNCS.PHASECHK.TRANS64.TRYWAIT P0, [R8+URZ], R5 ;  /* 0x00000005080075a7 */ /* 0x001064000800017f */
[----:B-1----:R-:W-:Y:S05]  /*65e0*/  @!P0 NANOSLEEP.SYNCS 0x989680 ;  /* 0x009896800000895d */ /* 0x002fea0003900000 */
[----:B------:R-:W1:Y:S02]  /*65f0*/  @!P0 SYNCS.PHASECHK.TRANS64 P0, [R8+URZ], R5 ;  /* 0x00000005080085a7 */ /* 0x000e64000800007f */
[----:B-1----:R-:W-:Y:S05]  /*6600*/  @!P0 BRA `(.L_x_103) ;  /* 0xfffffffc00f08947 */ /* 0x002fea000383ffff */
[----:B------:R-:W-:Y:S05]  /*6610*/  BRA `(.L_x_136) ;  /* 0xfffffff400447947 */ /* 0x000fea000383ffff */
.L_x_104:
[----:B0-----:R0:W1:Y:S02]  /*6620*/  SYNCS.PHASECHK.TRANS64.TRYWAIT P0, [R9+URZ], R4 ;  /* 0x00000004090075a7 */ /* 0x001064000800017f */
[----:B-1----:R-:W-:Y:S05]  /*6630*/  @!P0 NANOSLEEP.SYNCS 0x989680 ;  /* 0x009896800000895d */ /* 0x002fea0003900000 */
[----:B------:R-:W1:Y:S02]  /*6640*/  @!P0 SYNCS.PHASECHK.TRANS64 P0, [R9+URZ], R4 ;  /* 0x00000004090085a7 */ /* 0x000e64000800007f */
[----:B-1----:R-:W-:Y:S05]  /*6650*/  @!P0 BRA `(.L_x_104) ;  /* 0xfffffffc00f08947 */ /* 0x002fea000383ffff */
[----:B------:R-:W-:Y:S05]  /*6660*/  BRA `(.L_x_137) ;  /* 0xfffffff400547947 */ /* 0x000fea000383ffff */
.L_x_105:
[----:B0-----:R0:W1:Y:S02]  /*6670*/  SYNCS.PHASECHK.TRANS64.TRYWAIT P0, [R8+URZ], R5 ;  /* 0x00000005080075a7 */ /* 0x001064000800017f */
[----:B-1----:R-:W-:Y:S05]  /*6680*/  @!P0 NANOSLEEP.SYNCS 0x989680 ;  /* 0x009896800000895d */ /* 0x002fea0003900000 */
[----:B------:R-:W1:Y:S02]  /*6690*/  @!P0 SYNCS.PHASECHK.TRANS64 P0, [R8+URZ], R5 ;  /* 0x00000005080085a7 */ /* 0x000e64000800007f */
[----:B-1----:R-:W-:Y:S05]  /*66a0*/  @!P0 BRA `(.L_x_105) ;  /* 0xfffffffc00f08947 */ /* 0x002fea000383ffff */
[----:B------:R-:W-:Y:S05]  /*66b0*/  BRA `(.L_x_138) ;  /* 0xfffffff400647947 */ /* 0x000fea000383ffff */
.L_x_106:
[----:B-1----:R1:W2:Y:S02]  /*66c0*/  SYNCS.PHASECHK.TRANS64.TRYWAIT P0, [R11+URZ], R6 ;  /* 0x000000060b0075a7 */ /* 0x0022a4000800017f */
[----:B--2---:R-:W-:Y:S05]  /*66d0*/  @!P0 NANOSLEEP.SYNCS 0x989680 ;  /* 0x009896800000895d */ /* 0x004fea0003900000 */
[----:B------:R-:W2:Y:S02]  /*66e0*/  @!P0 SYNCS.PHASECHK.TRANS64 P0, [R11+URZ], R6 ;  /* 0x000000060b0085a7 */ /* 0x000ea4000800007f */
[----:B--2---:R-:W-:Y:S05]  /*66f0*/  @!P0 BRA `(.L_x_106) ;  /* 0xfffffffc00f08947 */ /* 0x004fea000383ffff */
[----:B------:R-:W-:Y:S05]  /*6700*/  BRA `(.L_x_139) ;  /* 0xfffffff4006c7947 */ /* 0x000fea000383ffff */
.L_x_140:
[----:B------:R-:W-:-:S00]  /*6710*/  BRA `(.L_x_140) ;  /* 0xfffffffc00fc7947 */ /* 0x000fc0000383ffff */
[----:B------:R-:W-:-:S00]  /*6720*/  NOP ;  /* 0x0000000000007918 */ /* 0x000fc00000000000 */
        /* <DEDUP_REMOVED lines=13> */
.L_x_141:


//--------------------- .nv.global.init           --------------------------
	.section	.nv.global.init,"aw",@progbits
.nv.global.init:
	.type		$str$22,@object
	.size		$str$22,($str$23 - $str$22)
$str$22:
        /*0000*/ 	.byte	0x6b, 0x5f, 0x74, 0x69, 0x6c, 0x65, 0x5f, 0x63, 0x6f, 0x75, 0x6e, 0x74, 0x20, 0x3e, 0x3d, 0x20
        /*0010*/ 	.byte	0x31, 0x00
	.type		$str$23,@object
	.size		$str$23,(__unnamed_1 - $str$23)
$str$23:
        /*0012*/ 	.byte	0x2f, 0x74, 0x6d, 0x70, 0x2f, 0x63, 0x75, 0x74, 0x6c, 0x61, 0x73, 0x73, 0x5f, 0x73, 0x77, 0x65
        /*0022*/ 	.byte	0x65, 0x70, 0x5f, 0x73, 0x72, 0x63, 0x2f, 0x69, 0x6e, 0x63, 0x6c, 0x75, 0x64, 0x65, 0x2f, 0x63
        /*0032*/ 	.byte	0x75, 0x74, 0x6c, 0x61, 0x73, 0x73, 0x2f, 0x67, 0x65, 0x6d, 0x6d, 0x2f, 0x63, 0x6f, 0x6c, 0x6c
        /*0042*/ 	.byte	0x65, 0x63, 0x74, 0x69, 0x76, 0x65, 0x2f, 0x73, 0x6d, 0x39, 0x30, 0x5f, 0x6d, 0x6d, 0x61, 0x5f
        /*0052*/ 	.byte	0x74, 0x6d, 0x61, 0x5f, 0x67, 0x6d, 0x6d, 0x61, 0x5f, 0x73, 0x73, 0x5f, 0x77, 0x61, 0x72, 0x70
        /*0062*/ 	.byte	0x73, 0x70, 0x65, 0x63, 0x69, 0x61, 0x6c, 0x69, 0x7a, 0x65, 0x64, 0x2e, 0x68, 0x70, 0x70, 0x00
	.type		__unnamed_1,@object
	.size		__unnamed_1,(.L_0 - __unnamed_1)
__unnamed_1:
        /*0072*/ 	.byte	0x76, 0x6f, 0x69, 0x64, 0x20, 0x63, 0x75, 0x74, 0x6c, 0x61, 0x73, 0x73, 0x3a, 0x3a, 0x67, 0x65
        /* <DEDUP_REMOVED lines=180> */
        /*0bc2*/ 	.byte	0x79, 0x5d, 0x00
.L_0:


//--------------------- .nv.shared._ZN7cutlass13device_kernelINS_4gemm6kernel13GemmUniversalIN4cute5tupleIJiiiiEEENS1_10collective13CollectiveMmaINS1_34MainloopSm90TmaGmmaWarpSpecializedILi26ENS5_IJNS4_1CILi1EEESB_SB_EEENS1_35KernelTmaWarpSpecializedCooperativeEEENS5_IJNSA_ILi256EEENSA_ILi16EEESG_EEENS_10bfloat16_tENS5_IJlSB_lEEESI_SJ_NS4_8TiledMMAINS4_8MMA_AtomIJNS4_4SM904GMMA27MMA_64x16x16_F32BF16BF16_SSILNSN_5MajorE0ELSP_0ELNSN_7ScaleInE1ELSQ_1EEEEEENS4_6LayoutINS5_IJNSA_ILi2EEESB_SB_EEENS5_IJSB_NSA_ILi0EEESW_EEEEENS5_IJNS4_10UnderscoreESZ_SZ_EEEEENS4_13SM90_TMA_LOADENS4_14ComposedLayoutINS4_7SwizzleILi1ELi4ELi3EEENS4_18smem_ptr_flag_bitsILi16EEENST_INS5_IJNSA_ILi8EEESG_EEENS5_IJSG_SB_EEEEEEEvNS4_8identityES12_S1C_vS1D_EENS_8epilogue10collective6detail29Sm90TmaWarpSpecializedAdapterINS1G_15DefaultEpilogueISI_SJ_SJ_NS1F_6thread17LinearCombinationISI_Li1EffLNS1K_9ScaleType4KindE0ELNS_15FloatRoundStyleE2ESI_EENS1_15EpilogueDefaultEEEEEvvEEEEvNT_6ParamsE --------------------------
	.section	.nv.shared._ZN7cutlass13device_kernelINS_4gemm6kernel13GemmUniversalIN4cute5tupleIJiiiiEEENS1_10collective13CollectiveMmaINS1_34MainloopSm90TmaGmmaWarpSpecializedILi26ENS5_IJNS4_1CILi1EEESB_SB_EEENS1_35KernelTmaWarpSpecializedCooperativeEEENS5_IJNSA_ILi256EEENSA_ILi16EEESG_EEENS_10bfloat16_tENS5_IJlSB_lEEESI_SJ_NS4_8TiledMMAINS4_8MMA_AtomIJNS4_4SM904GMMA27MMA_64x16x16_F32BF16BF16_SSILNSN_5MajorE0ELSP_0ELNSN_7ScaleInE1ELSQ_1EEEEEENS4_6LayoutINS5_IJNSA_ILi2EEESB_SB_EEENS5_IJSB_NSA_ILi0EEESW_EEEEENS5_IJNS4_10UnderscoreESZ_SZ_EEEEENS4_13SM90_TMA_LOADENS4_14ComposedLayoutINS4_7SwizzleILi1ELi4ELi3EEENS4_18smem_ptr_flag_bitsILi16EEENST_INS5_IJNSA_ILi8EEESG_EEENS5_IJSG_SB_EEEEEEEvNS4_8identityES12_S1C_vS1D_EENS_8epilogue10collective6detail29Sm90TmaWarpSpecializedAdapterINS1G_15DefaultEpilogueISI_SJ_SJ_NS1F_6thread17LinearCombinationISI_Li1EffLNS1K_9ScaleType4KindE0ELNS_15FloatRoundStyleE2ESI_EENS1_15EpilogueDefaultEEEEEvvEEEEvNT_6ParamsE,"aw",@nobits
	.sectionflags	@""
	.align	16
	.zero		1024


//--------------------- .nv.shared.reserved.0     --------------------------
	.section	.nv.shared.reserved.0,"aw",@nobits
	.weak		__nv_reservedSMEM_offset_0_alias
	.size		__nv_reservedSMEM_offset_0_alias, 0, 0
	.other		__nv_reservedSMEM_offset_0_alias,@"STO_CUDA_RESERVED_SHARED STV_DEFAULT"
__nv_reservedSMEM_offset_0_alias:
	.zero		0


//--------------------- .nv.global                --------------------------
	.section	.nv.global,"aw",@nobits
.nv.global:
	.type		_ZN40_INTERNAL_c670c723_4_k_cu_dfab1016_108844cute1_E,@object
	.size		_ZN40_INTERNAL_c670c723_4_k_cu_dfab1016_108844cute1_E,(_ZN40_INTERNAL_c670c723_4_k_cu_dfab1016_108844cuda3std3__45__cpo6cbeginE - _ZN40_INTERNAL_c670c723_4_k_cu_dfab1016_108844cute1_E)
_ZN40_INTERNAL_c670c723_4_k_cu_dfab1016_108844cute1_E:
	.zero		1
	.type		_ZN40_INTERNAL_c670c723_4_k_cu_dfab1016_108844cuda3std3__45__cpo6cbeginE,@object
	.size		_ZN40_INTERNAL_c670c723_4_k_cu_dfab1016_108844cuda3std3__45__cpo6cbeginE,(_ZN40_INTERNAL_c670c723_4_k_cu_dfab1016_108844cuda3std3__48in_placeE - _ZN40_INTERNAL_c670c723_4_k_cu_dfab1016_108844cuda3std3__45__cpo6cbeginE)
_ZN40_INTERNAL_c670c723_4_k_cu_dfab1016_108844cuda3std3__45__cpo6cbeginE:
	.zero		1
	.type		_ZN40_INTERNAL_c670c723_4_k_cu_dfab1016_108844cuda3std3__48in_placeE,@object
	.size		_ZN40_INTERNAL_c670c723_4_k_cu_dfab1016_108844cuda3std3__48in_placeE,(_ZN40_INTERNAL_c670c723_4_k_cu_dfab1016_108844cuda3std6ranges3__45__cpo9iter_moveE - _ZN40_INTERNAL_c670c723_4_k_cu_dfab1016_108844cuda3std3__48in_placeE)
_ZN40_INTERNAL_c670c723_4_k_cu_dfab1016_108844cuda3std3__48in_placeE:
	.zero		1
	.type		_ZN40_INTERNAL_c670c723_4_k_cu_dfab1016_108844cuda3std6ranges3__45__cpo9iter_moveE,@object
	.size		_ZN40_INTERNAL_c670c723_4_k_cu_dfab1016_108844cuda3std6ranges3__45__cpo9iter_moveE,(_ZN40_INTERNAL_c670c723_4_k_cu_dfab1016_108844cuda3std3__45__cpo5beginE - _ZN40_INTERNAL_c670c723_4_k_cu_dfab1016_108844cuda3std6ranges3__45__cpo9iter_moveE)
_ZN40_INTERNAL_c670c723_4_k_cu_dfab1016_108844cuda3std6ranges3__45__cpo9iter_moveE:
	.zero		1
	.type		_ZN40_INTERNAL_c670c723_4_k_cu_dfab1016_108844cuda3std3__45__cpo5beginE,@object
	.size		_ZN40_INTERNAL_c670c723_4_k_cu_dfab1016_108844cuda3std3__45__cpo5beginE,(_ZN40_INTERNAL_c670c723_4_k_cu_dfab1016_108844cuda3std3__442_GLOBAL__N__c670c723_4_k_cu_dfab1016_108846ignoreE - _ZN40_INTERNAL_c670c723_4_k_cu_dfab1016_108844cuda3std3__45__cpo5beginE)
_ZN40_INTERNAL_c670c723_4_k_cu_dfab1016_108844cuda3std3__45__cpo5beginE:
	.zero		1
	.type		_ZN40_INTERNAL_c670c723_4_k_cu_dfab1016_108844cuda3std3__442_GLOBAL__N__c670c723_4_k_cu_dfab1016_108846ignoreE,@object
	.size		_ZN40_INTERNAL_c670c723_4_k_cu_dfab1016_108844cuda3std3__442_GLOBAL__N__c670c723_4_k_cu_dfab1016_108846ignoreE,(_ZN40_INTERNAL_c670c723_4_k_cu_dfab1016_108844cute7productE - _ZN40_INTERNAL_c670c723_4_k_cu_dfab1016_108844cuda3std3__442_GLOBAL__N__c670c723_4_k_cu_dfab1016_108846ignoreE)
_ZN40_INTERNAL_c670c723_4_k_cu_dfab1016_108844cuda3std3__442_GLOBAL__N__c670c723_4_k_cu_dfab1016_108846ignoreE:
	.zero		1
	.type		_ZN40_INTERNAL_c670c723_4_k_cu_dfab1016_108844cute7productE,@object
	.size		_ZN40_INTERNAL_c670c723_4_k_cu_dfab1016_108844cute7productE,(_ZN40_INTERNAL_c670c723_4_k_cu_dfab1016_108844cuda3std3__45__cpo3endE - _ZN40_INTERNAL_c670c723_4_k_cu_dfab1016_108844cute7productE)
_ZN40_INTERNAL_c670c723_4_k_cu_dfab1016_108844cute7productE:
	.zero		1
	.type		_ZN40_INTERNAL_c670c723_4_k_cu_dfab1016_108844cuda3std3__45__cpo3endE,@object
	.size		_ZN40_INTERNAL_c670c723_4_k_cu_dfab1016_108844cuda3std3__45__cpo3endE,(_ZN40_INTERNAL_c670c723_4_k_cu_dfab1016_108844cuda3std3__419piecewise_constructE - _ZN40_INTERNAL_c670c723_4_k_cu_dfab1016_108844cuda3std3__45__cpo3endE)
_ZN40_INTERNAL_c670c723_4_k_cu_dfab1016_108844cuda3std3__45__cpo3endE:
	.zero		1
	.type		_ZN40_INTERNAL_c670c723_4_k_cu_dfab1016_108844cuda3std3__419piecewise_constructE,@object
	.size		_ZN40_INTERNAL_c670c723_4_k_cu_dfab1016_108844cuda3std3__419piecewise_constructE,(_ZN40_INTERNAL_c670c723_4_k_cu_dfab1016_108844cuda3std3__45__cpo4cendE - _ZN40_INTERNAL_c670c723_4_k_cu_dfab1016_108844cuda3std3__419piecewise_constructE)
_ZN40_INTERNAL_c670c723_4_k_cu_dfab1016_108844cuda3std3__419piecewise_constructE:
	.zero		1
	.type		_ZN40_INTERNAL_c670c723_4_k_cu_dfab1016_108844cuda3std3__45__cpo4cendE,@object
	.size		_ZN40_INTERNAL_c670c723_4_k_cu_dfab1016_108844cuda3std3__45__cpo4cendE,(_ZN40_INTERNAL_c670c723_4_k_cu_dfab1016_108844cuda3std6ranges3__45__cpo4swapE - _ZN40_INTERNAL_c670c723_4_k_cu_dfab1016_108844cuda3std3__45__cpo4cendE)
_ZN40_INTERNAL_c670c723_4_k_cu_dfab1016_108844cuda3std3__45__cpo4cendE:
	.zero		1
	.type		_ZN40_INTERNAL_c670c723_4_k_cu_dfab1016_108844cuda3std6ranges3__45__cpo4swapE,@object
	.size		_ZN40_INTERNAL_c670c723_4_k_cu_dfab1016_108844cuda3std6ranges3__45__cpo4swapE,(.L_8 - _ZN40_INTERNAL_c670c723_4_k_cu_dfab1016_108844cuda3std6ranges3__45__cpo4swapE)
_ZN40_INTERNAL_c670c723_4_k_cu_dfab1016_108844cuda3std6ranges3__45__cpo4swapE:
	.zero		1
.L_8:


//--------------------- .nv.constant0._ZN7cutlass13device_kernelINS_4gemm6kernel13GemmUniversalIN4cute5tupleIJiiiiEEENS1_10collective13CollectiveMmaINS1_34MainloopSm90TmaGmmaWarpSpecializedILi26ENS5_IJNS4_1CILi1EEESB_SB_EEENS1_35KernelTmaWarpSpecializedCooperativeEEENS5_IJNSA_ILi256EEENSA_ILi16EEESG_EEENS_10bfloat16_tENS5_IJlSB_lEEESI_SJ_NS4_8TiledMMAINS4_8MMA_AtomIJNS4_4SM904GMMA27MMA_64x16x16_F32BF16BF16_SSILNSN_5MajorE0ELSP_0ELNSN_7ScaleInE1ELSQ_1EEEEEENS4_6LayoutINS5_IJNSA_ILi2EEESB_SB_EEENS5_IJSB_NSA_ILi0EEESW_EEEEENS5_IJNS4_10UnderscoreESZ_SZ_EEEEENS4_13SM90_TMA_LOADENS4_14ComposedLayoutINS4_7SwizzleILi1ELi4ELi3EEENS4_18smem_ptr_flag_bitsILi16EEENST_INS5_IJNSA_ILi8EEESG_EEENS5_IJSG_SB_EEEEEEEvNS4_8identityES12_S1C_vS1D_EENS_8epilogue10collective6detail29Sm90TmaWarpSpecializedAdapterINS1G_15DefaultEpilogueISI_SJ_SJ_NS1F_6thread17LinearCombinationISI_Li1EffLNS1K_9ScaleType4KindE0ELNS_15FloatRoundStyleE2ESI_EENS1_15EpilogueDefaultEEEEEvvEEEEvNT_6ParamsE --------------------------
	.section	.nv.constant0._ZN7cutlass13device_kernelINS_4gemm6kernel13GemmUniversalIN4cute5tupleIJiiiiEEENS1_10collective13CollectiveMmaINS1_34MainloopSm90TmaGmmaWarpSpecializedILi26ENS5_IJNS4_1CILi1EEESB_SB_EEENS1_35KernelTmaWarpSpecializedCooperativeEEENS5_IJNSA_ILi256EEENSA_ILi16EEESG_EEENS_10bfloat16_tENS5_IJlSB_lEEESI_SJ_NS4_8TiledMMAINS4_8MMA_AtomIJNS4_4SM904GMMA27MMA_64x16x16_F32BF16BF16_SSILNSN_5MajorE0ELSP_0ELNSN_7ScaleInE1ELSQ_1EEEEEENS4_6LayoutINS5_IJNSA_ILi2EEESB_SB_EEENS5_IJSB_NSA_ILi0EEESW_EEEEENS5_IJNS4_10UnderscoreESZ_SZ_EEEEENS4_13SM90_TMA_LOADENS4_14ComposedLayoutINS4_7SwizzleILi1ELi4ELi3EEENS4_18smem_ptr_flag_bitsILi16EEENST_INS5_IJNSA_ILi8EEESG_EEENS5_IJSG_SB_EEEEEEEvNS4_8identityES12_S1C_vS1D_EENS_8epilogue10collective6detail29Sm90TmaWarpSpecializedAdapterINS1G_15DefaultEpilogueISI_SJ_SJ_NS1F_6thread17LinearCombinationISI_Li1EffLNS1K_9ScaleType4KindE0ELNS_15FloatRoundStyleE2ESI_EENS1_15EpilogueDefaultEEEEEvvEEEEvNT_6ParamsE,"a",@progbits
	.sectionflags	@""
	.align	4
.nv.constant0._ZN7cutlass13device_kernelINS_4gemm6kernel13GemmUniversalIN4cute5tupleIJiiiiEEENS1_10collective13CollectiveMmaINS1_34MainloopSm90TmaGmmaWarpSpecializedILi26ENS5_IJNS4_1CILi1EEESB_SB_EEENS1_35KernelTmaWarpSpecializedCooperativeEEENS5_IJNSA_ILi256EEENSA_ILi16EEESG_EEENS_10bfloat16_tENS5_IJlSB_lEEESI_SJ_NS4_8TiledMMAINS4_8MMA_AtomIJNS4_4SM904GMMA27MMA_64x16x16_F32BF16BF16_SSILNSN_5MajorE0ELSP_0ELNSN_7ScaleInE1ELSQ_1EEEEEENS4_6LayoutINS5_IJNSA_ILi2EEESB_SB_EEENS5_IJSB_NSA_ILi0EEESW_EEEEENS5_IJNS4_10UnderscoreESZ_SZ_EEEEENS4_13SM90_TMA_LOADENS4_14ComposedLayoutINS4_7SwizzleILi1ELi4ELi3EEENS4_18smem_ptr_flag_bitsILi16EEENST_INS5_IJNSA_ILi8EEESG_EEENS5_IJSG_SB_EEEEEEEvNS4_8identityES12_S1C_vS1D_EENS_8epilogue10collective6detail29Sm90TmaWarpSpecializedAdapterINS1G_15DefaultEpilogueISI_SJ_SJ_NS1F_6thread17LinearCombinationISI_Li1EffLNS1K_9ScaleType4KindE0ELNS_15FloatRoundStyleE2ESI_EENS1_15EpilogueDefaultEEEEEvvEEEEvNT_6ParamsE:
	.zero		1664


//--------------------- SYMBOLS --------------------------

	.type		.nv.reservedSmem.offset0,@object
	.size		.nv.reservedSmem.offset0,0x4
	.type		__assertfail,@function
